//
// Generated by NVIDIA NVVM Compiler
//
// Compiler Build ID: CL-36424714
// Cuda compilation tools, release 13.0, V13.0.88
// Based on NVVM 20.0.0
//

.version 9.0
.target sm_100
.address_size 64

	// .globl	_Z7kernel1Pd

.visible .entry _Z7kernel1Pd(
	.param .u64 .ptr .align 1 _Z7kernel1Pd_param_0
)
{
	.reg .pred 	%p<4>;
	.reg .b32 	%r<13>;
	.reg .b64 	%rd<9>;
	.reg .b64 	%fd<9>;

	ld.param.u64 	%rd4, [_Z7kernel1Pd_param_0];
	mov.u32 	%r6, %ctaid.x;
	mov.u32 	%r7, %ntid.x;
	mov.u32 	%r8, %tid.x;
	mad.lo.s32 	%r1, %r6, %r7, %r8;
	setp.gt.s32 	%p1, %r1, 8190;
	@%p1 bra 	$L__BB0_5;
	mul.wide.s32 	%rd5, %r1, 8;
	cvta.to.global.u64 	%rd6, %rd4;
	add.s64 	%rd7, %rd5, %rd6;
	add.s64 	%rd1, %rd7, 131080;
	mov.b32 	%r11, 0;
$L__BB0_2:
	mov.b32 	%r12, 0;
	mov.u64 	%rd8, %rd1;
$L__BB0_3:
	ld.global.f64 	%fd1, [%rd8+-131072];
	ld.global.f64 	%fd2, [%rd8+-65536];
	add.f64 	%fd3, %fd1, %fd2;
	ld.global.f64 	%fd4, [%rd8];
	add.f64 	%fd5, %fd3, %fd4;
	st.global.f64 	[%rd8+-65536], %fd5;
	add.f64 	%fd6, %fd5, %fd4;
	ld.global.f64 	%fd7, [%rd8+65536];
	add.f64 	%fd8, %fd6, %fd7;
	st.global.f64 	[%rd8], %fd8;
	add.s32 	%r12, %r12, 2;
	add.s64 	%rd8, %rd8, 131072;
	setp.ne.s32 	%p2, %r12, 8190;
	@%p2 bra 	$L__BB0_3;
	add.s32 	%r11, %r11, 1;
	setp.ne.s32 	%p3, %r11, 100;
	@%p3 bra 	$L__BB0_2;
$L__BB0_5:
	ret;

}
	// .globl	_Z7kernel2Pd
.visible .entry _Z7kernel2Pd(
	.param .u64 .ptr .align 1 _Z7kernel2Pd_param_0
)
{
	.reg .pred 	%p<4>;
	.reg .b32 	%r<17>;
	.reg .b64 	%rd<12>;
	.reg .b64 	%fd<10>;

	ld.param.u64 	%rd5, [_Z7kernel2Pd_param_0];
	mov.u32 	%r9, %ctaid.x;
	mov.u32 	%r10, %ntid.x;
	mov.u32 	%r11, %tid.x;
	mad.lo.s32 	%r1, %r9, %r10, %r11;
	setp.gt.s32 	%p1, %r1, 8198;
	@%p1 bra 	$L__BB1_5;
	cvta.to.global.u64 	%rd6, %rd5;
	add.s64 	%rd1, %rd6, 131200;
	add.s32 	%r2, %r1, 1;
	mul.wide.s32 	%rd7, %r1, 8;
	add.s64 	%rd8, %rd7, %rd6;
	add.s64 	%rd2, %rd8, 65608;
	mov.b32 	%r14, 0;
$L__BB1_2:
	mov.b32 	%r16, 0;
	mov.u64 	%rd11, %rd2;
	mov.u32 	%r15, %r2;
$L__BB1_3:
	mul.wide.s32 	%rd9, %r15, 8;
	add.s64 	%rd10, %rd1, %rd9;
	ld.global.f64 	%fd1, [%rd10+-131200];
	ld.global.f64 	%fd2, [%rd11];
	add.f64 	%fd3, %fd1, %fd2;
	ld.global.f64 	%fd4, [%rd10];
	add.f64 	%fd5, %fd3, %fd4;
	st.global.f64 	[%rd11], %fd5;
	ld.global.f64 	%fd6, [%rd10+-65600];
	add.f64 	%fd7, %fd6, %fd4;
	ld.global.f64 	%fd8, [%rd10+65600];
	add.f64 	%fd9, %fd7, %fd8;
	st.global.f64 	[%rd11+65600], %fd9;
	add.s32 	%r16, %r16, 2;
	add.s32 	%r15, %r15, 16400;
	add.s64 	%rd11, %rd11, 131200;
	setp.ne.s32 	%p2, %r16, 8198;
	@%p2 bra 	$L__BB1_3;
	add.s32 	%r14, %r14, 1;
	setp.ne.s32 	%p3, %r14, 100;
	@%p3 bra 	$L__BB1_2;
$L__BB1_5:
	ret;

}
	// .globl	_Z7kernel3Pd
.visible .entry _Z7kernel3Pd(
	.param .u64 .ptr .align 1 _Z7kernel3Pd_param_0
)
{
	.reg .pred 	%p<4>;
	.reg .b32 	%r<18>;
	.reg .b64 	%rd<12>;
	.reg .b64 	%fd<30>;

	ld.param.u64 	%rd6, [_Z7kernel3Pd_param_0];
	mov.u32 	%r9, %ctaid.x;
	mov.u32 	%r10, %ntid.x;
	mov.u32 	%r11, %tid.x;
	mad.lo.s32 	%r1, %r9, %r10, %r11;
	setp.gt.s32 	%p1, %r1, 8198;
	@%p1 bra 	$L__BB2_6;
	cvta.to.global.u64 	%rd7, %rd6;
	add.s64 	%rd1, %rd7, 328000;
	add.s32 	%r2, %r1, 1;
	mul.wide.s32 	%rd8, %r1, 8;
	add.s64 	%rd9, %rd8, %rd7;
	add.s64 	%rd2, %rd9, 328008;
	mov.b32 	%r15, 0;
$L__BB2_2:
	mov.b32 	%r17, 0;
	mov.u64 	%rd11, %rd2;
	mov.u32 	%r16, %r2;
$L__BB2_3:
	add.s32 	%r14, %r17, 1;
	mul.wide.s32 	%rd10, %r16, 8;
	add.s64 	%rd4, %rd1, %rd10;
	ld.global.f64 	%fd2, [%rd4+-328000];
	ld.global.f64 	%fd3, [%rd11+-262400];
	ld.global.f64 	%fd4, [%rd4+-196800];
	ld.global.f64 	%fd5, [%rd4+-131200];
	add.f64 	%fd6, %fd2, %fd3;
	add.f64 	%fd7, %fd6, %fd4;
	add.f64 	%fd8, %fd4, %fd7;
	add.f64 	%fd9, %fd5, %fd8;
	st.global.f64 	[%rd11+-262400], %fd7;
	st.global.f64 	[%rd4+-196800], %fd9;
	ld.global.f64 	%fd10, [%rd11+-131200];
	ld.global.f64 	%fd11, [%rd4+-65600];
	ld.global.f64 	%fd12, [%rd4];
	add.f64 	%fd13, %fd9, %fd10;
	add.f64 	%fd14, %fd13, %fd11;
	add.f64 	%fd15, %fd11, %fd14;
	add.f64 	%fd16, %fd12, %fd15;
	st.global.f64 	[%rd11+-131200], %fd14;
	st.global.f64 	[%rd4+-65600], %fd16;
	ld.global.f64 	%fd17, [%rd11];
	ld.global.f64 	%fd18, [%rd4+65600];
	ld.global.f64 	%fd19, [%rd4+131200];
	add.f64 	%fd20, %fd16, %fd17;
	add.f64 	%fd21, %fd20, %fd18;
	add.f64 	%fd22, %fd18, %fd21;
	add.f64 	%fd1, %fd19, %fd22;
	st.global.f64 	[%rd11], %fd21;
	st.global.f64 	[%rd4+65600], %fd1;
	setp.gt.u32 	%p2, %r14, 8192;
	@%p2 bra 	$L__BB2_5;
	ld.global.f64 	%fd23, [%rd11+131200];
	ld.global.f64 	%fd24, [%rd4+196800];
	ld.global.f64 	%fd25, [%rd4+262400];
	add.f64 	%fd26, %fd1, %fd23;
	add.f64 	%fd27, %fd26, %fd24;
	add.f64 	%fd28, %fd24, %fd27;
	add.f64 	%fd29, %fd25, %fd28;
	st.global.f64 	[%rd11+131200], %fd27;
	st.global.f64 	[%rd4+196800], %fd29;
	add.s32 	%r17, %r17, 8;
	add.s32 	%r16, %r16, 65600;
	add.s64 	%rd11, %rd11, 524800;
	bra.uni 	$L__BB2_3;
$L__BB2_5:
	add.s32 	%r15, %r15, 1;
	setp.ne.s32 	%p3, %r15, 100;
	@%p3 bra 	$L__BB2_2;
$L__BB2_6:
	ret;

}


// ===== COMPILED SASS (sm_100) =====

	.target	sm_100

	.elftype	@"ET_EXEC"


//--------------------- .note.nv.tkinfo           --------------------------
	.section	.note.nv.tkinfo,"",@"SHT_NOTE"
	.sectionflags	@"SHF_NOTE_NV_TKINFO"
	.tkinfo
        /*0018*/ 	.word	0x00000002
        /*0030*/ 	.string	""
        /*0030*/ 	.string	"ptxas"
        /*0030*/ 	.string	"Cuda compilation tools, release 13.0, V13.0.88"
        /*0030*/ 	.string	"Build cuda_13.0.r13.0/compiler.36424714_0"
        /*0030*/ 	.string	"-arch sm_100 -m 64 "



//--------------------- .note.nv.cuinfo           --------------------------
	.section	.note.nv.cuinfo,"",@"SHT_NOTE"
	.sectionflags	@"SHF_NOTE_NV_CUINFO"
        /*0018*/ 	.short	0x0002
        /*001a*/ 	.short	0x0064
        /*001c*/ 	.short	0x0082
	.zero		2


//--------------------- .nv.info                  --------------------------
	.section	.nv.info,"",@"SHT_CUDA_INFO"
	.align	4


	//----- nvinfo : EIATTR_REGCOUNT
	.align		4
        /*0000*/ 	.byte	0x04, 0x2f
        /*0002*/ 	.short	(.L_1 - .L_0)
	.align		4
.L_0:
        /*0004*/ 	.word	index@(_Z7kernel1Pd)
        /*0008*/ 	.word	0x00000020


	//----- nvinfo : EIATTR_FRAME_SIZE
	.align		4
.L_1:
        /*000c*/ 	.byte	0x04, 0x11
        /*000e*/ 	.short	(.L_3 - .L_2)
	.align		4
.L_2:
        /*0010*/ 	.word	index@(_Z7kernel1Pd)
        /*0014*/ 	.word	0x00000000


	//----- nvinfo : EIATTR_REGCOUNT
	.align		4
.L_3:
        /*0018*/ 	.byte	0x04, 0x2f
        /*001a*/ 	.short	(.L_5 - .L_4)
	.align		4
.L_4:
        /*001c*/ 	.word	index@(_Z7kernel2Pd)
        /*0020*/ 	.word	0x0000001c


	//----- nvinfo : EIATTR_FRAME_SIZE
	.align		4
.L_5:
        /*0024*/ 	.byte	0x04, 0x11
        /*0026*/ 	.short	(.L_7 - .L_6)
	.align		4
.L_6:
        /*0028*/ 	.word	index@(_Z7kernel2Pd)
        /*002c*/ 	.word	0x00000000


	//----- nvinfo : EIATTR_REGCOUNT
	.align		4
.L_7:
        /*0030*/ 	.byte	0x04, 0x2f
        /*0032*/ 	.short	(.L_9 - .L_8)
	.align		4
.L_8:
        /*0034*/ 	.word	index@(_Z7kernel3Pd)
        /*0038*/ 	.word	0x0000001c


	//----- nvinfo : EIATTR_FRAME_SIZE
	.align		4
.L_9:
        /*003c*/ 	.byte	0x04, 0x11
        /*003e*/ 	.short	(.L_11 - .L_10)
	.align		4
.L_10:
        /*0040*/ 	.word	index@(_Z7kernel3Pd)
        /*0044*/ 	.word	0x00000000


	//----- nvinfo : EIATTR_MIN_STACK_SIZE
	.align		4
.L_11:
        /*0048*/ 	.byte	0x04, 0x12
        /*004a*/ 	.short	(.L_13 - .L_12)
	.align		4
.L_12:
        /*004c*/ 	.word	index@(_Z7kernel3Pd)
        /*0050*/ 	.word	0x00000000


	//----- nvinfo : EIATTR_MIN_STACK_SIZE
	.align		4
.L_13:
        /*0054*/ 	.byte	0x04, 0x12
        /*0056*/ 	.short	(.L_15 - .L_14)
	.align		4
.L_14:
        /*0058*/ 	.word	index@(_Z7kernel2Pd)
        /*005c*/ 	.word	0x00000000


	//----- nvinfo : EIATTR_MIN_STACK_SIZE
	.align		4
.L_15:
        /*0060*/ 	.byte	0x04, 0x12
        /*0062*/ 	.short	(.L_17 - .L_16)
	.align		4
.L_16:
        /*0064*/ 	.word	index@(_Z7kernel1Pd)
        /*0068*/ 	.word	0x00000000
.L_17:


//--------------------- .nv.compat                --------------------------
	.section	.nv.compat,"",@"SHT_CUDA_COMPAT_INFO"
	.align	4
        /*0000*/ 	.byte	0x02, 0x09, 0x00, 0x00, 0x02, 0x02, 0x01, 0x00, 0x02, 0x05, 0x05, 0x00, 0x03, 0x07, 0x01, 0x01
        /*0010*/ 	.byte	0x02, 0x03, 0x00, 0x00, 0x02, 0x06, 0x01, 0x00, 0x04, 0x0b, 0x08, 0x00, 0x01, 0x00, 0x00, 0x00
        /*0020*/ 	.byte	0x00, 0x00, 0x00, 0x00


//--------------------- .nv.info._Z7kernel3Pd     --------------------------
	.section	.nv.info._Z7kernel3Pd,"",@"SHT_CUDA_INFO"
	.sectionflags	@""
	.align	4


	//----- nvinfo : EIATTR_CUDA_API_VERSION
	.align		4
        /*0000*/ 	.byte	0x04, 0x37
        /*0002*/ 	.short	(.L_19 - .L_18)
.L_18:
        /*0004*/ 	.word	0x00000082


	//----- nvinfo : EIATTR_KPARAM_INFO
	.align		4
.L_19:
        /*0008*/ 	.byte	0x04, 0x17
        /*000a*/ 	.short	(.L_21 - .L_20)
.L_20:
        /*000c*/ 	.word	0x00000000
        /*0010*/ 	.short	0x0000
        /*0012*/ 	.short	0x0000
        /*0014*/ 	.byte	0x00, 0xf5, 0x21, 0x00


	//----- nvinfo : EIATTR_SPARSE_MMA_MASK
	.align		4
.L_21:
        /*0018*/ 	.byte	0x03, 0x50
        /*001a*/ 	.short	0x0000


	//----- nvinfo : EIATTR_MAXREG_COUNT
	.align		4
        /*001c*/ 	.byte	0x03, 0x1b
        /*001e*/ 	.short	0x00ff


	//----- nvinfo : EIATTR_MERCURY_ISA_VERSION
	.align		4
        /*0020*/ 	.byte	0x03, 0x5f
        /*0022*/ 	.short	0x0101


	//----- nvinfo : EIATTR_VRC_CTA_INIT_COUNT
	.align		4
        /*0024*/ 	.byte	0x02, 0x4a
	.zero		1
	.zero		1


	//----- nvinfo : EIATTR_EXIT_INSTR_OFFSETS
	.align		4
        /*0028*/ 	.byte	0x04, 0x1c
        /*002a*/ 	.short	(.L_23 - .L_22)


	//   ....[0]....
.L_22:
        /*002c*/ 	.word	0x00000060


	//   ....[1]....
        /*0030*/ 	.word	0x00000660


	//----- nvinfo : EIATTR_CBANK_PARAM_SIZE
	.align		4
.L_23:
        /*0034*/ 	.byte	0x03, 0x19
        /*0036*/ 	.short	0x0008


	//----- nvinfo : EIATTR_PARAM_CBANK
	.align		4
        /*0038*/ 	.byte	0x04, 0x0a
        /*003a*/ 	.short	(.L_25 - .L_24)
	.align		4
.L_24:
        /*003c*/ 	.word	index@(.nv.constant0._Z7kernel3Pd)
        /*0040*/ 	.short	0x0380
        /*0042*/ 	.short	0x0008


	//----- nvinfo : EIATTR_SW_WAR
	.align		4
.L_25:
        /*0044*/ 	.byte	0x04, 0x36
        /*0046*/ 	.short	(.L_27 - .L_26)
.L_26:
        /*0048*/ 	.word	0x00000008
.L_27:


//--------------------- .nv.info._Z7kernel2Pd     --------------------------
	.section	.nv.info._Z7kernel2Pd,"",@"SHT_CUDA_INFO"
	.sectionflags	@""
	.align	4


	//----- nvinfo : EIATTR_CUDA_API_VERSION
	.align		4
        /*0000*/ 	.byte	0x04, 0x37
        /*0002*/ 	.short	(.L_29 - .L_28)
.L_28:
        /*0004*/ 	.word	0x00000082


	//----- nvinfo : EIATTR_KPARAM_INFO
	.align		4
.L_29:
        /*0008*/ 	.byte	0x04, 0x17
        /*000a*/ 	.short	(.L_31 - .L_30)
.L_30:
        /*000c*/ 	.word	0x00000000
        /*0010*/ 	.short	0x0000
        /*0012*/ 	.short	0x0000
        /*0014*/ 	.byte	0x00, 0xf5, 0x21, 0x00


	//----- nvinfo : EIATTR_SPARSE_MMA_MASK
	.align		4
.L_31:
        /*0018*/ 	.byte	0x03, 0x50
        /*001a*/ 	.short	0x0000


	//----- nvinfo : EIATTR_MAXREG_COUNT
	.align		4
        /*001c*/ 	.byte	0x03, 0x1b
        /*001e*/ 	.short	0x00ff


	//----- nvinfo : EIATTR_MERCURY_ISA_VERSION
	.align		4
        /*0020*/ 	.byte	0x03, 0x5f
        /*0022*/ 	.short	0x0101


	//----- nvinfo : EIATTR_VRC_CTA_INIT_COUNT
	.align		4
        /*0024*/ 	.byte	0x02, 0x4a
	.zero		1
	.zero		1


	//----- nvinfo : EIATTR_EXIT_INSTR_OFFSETS
	.align		4
        /*0028*/ 	.byte	0x04, 0x1c
        /*002a*/ 	.short	(.L_33 - .L_32)


	//   ....[0]....
.L_32:
        /*002c*/ 	.word	0x00000060


	//   ....[1]....
        /*0030*/ 	.word	0x00000fb0


	//----- nvinfo : EIATTR_CBANK_PARAM_SIZE
	.align		4
.L_33:
        /*0034*/ 	.byte	0x03, 0x19
        /*0036*/ 	.short	0x0008


	//----- nvinfo : EIATTR_PARAM_CBANK
	.align		4
        /*0038*/ 	.byte	0x04, 0x0a
        /*003a*/ 	.short	(.L_35 - .L_34)
	.align		4
.L_34:
        /*003c*/ 	.word	index@(.nv.constant0._Z7kernel2Pd)
        /*0040*/ 	.short	0x0380
        /*0042*/ 	.short	0x0008


	//----- nvinfo : EIATTR_SW_WAR
	.align		4
.L_35:
        /*0044*/ 	.byte	0x04, 0x36
        /*0046*/ 	.short	(.L_37 - .L_36)
.L_36:
        /*0048*/ 	.word	0x00000008
.L_37:


//--------------------- .nv.info._Z7kernel1Pd     --------------------------
	.section	.nv.info._Z7kernel1Pd,"",@"SHT_CUDA_INFO"
	.sectionflags	@""
	.align	4


	//----- nvinfo : EIATTR_CUDA_API_VERSION
	.align		4
        /*0000*/ 	.byte	0x04, 0x37
        /*0002*/ 	.short	(.L_39 - .L_38)
.L_38:
        /*0004*/ 	.word	0x00000082


	//----- nvinfo : EIATTR_KPARAM_INFO
	.align		4
.L_39:
        /*0008*/ 	.byte	0x04, 0x17
        /*000a*/ 	.short	(.L_41 - .L_40)
.L_40:
        /*000c*/ 	.word	0x00000000
        /*0010*/ 	.short	0x0000
        /*0012*/ 	.short	0x0000
        /*0014*/ 	.byte	0x00, 0xf5, 0x21, 0x00


	//----- nvinfo : EIATTR_SPARSE_MMA_MASK
	.align		4
.L_41:
        /*0018*/ 	.byte	0x03, 0x50
        /*001a*/ 	.short	0x0000


	//----- nvinfo : EIATTR_MAXREG_COUNT
	.align		4
        /*001c*/ 	.byte	0x03, 0x1b
        /*001e*/ 	.short	0x00ff


	//----- nvinfo : EIATTR_MERCURY_ISA_VERSION
	.align		4
        /*0020*/ 	.byte	0x03, 0x5f
        /*0022*/ 	.short	0x0101


	//----- nvinfo : EIATTR_VRC_CTA_INIT_COUNT
	.align		4
        /*0024*/ 	.byte	0x02, 0x4a
	.zero		1
	.zero		1


	//----- nvinfo : EIATTR_EXIT_INSTR_OFFSETS
	.align		4
        /*0028*/ 	.byte	0x04, 0x1c
        /*002a*/ 	.short	(.L_43 - .L_42)


	//   ....[0]....
.L_42:
        /*002c*/ 	.word	0x00000060


	//   ....[1]....
        /*0030*/ 	.word	0x00000d80


	//----- nvinfo : EIATTR_CBANK_PARAM_SIZE
	.align		4
.L_43:
        /*0034*/ 	.byte	0x03, 0x19
        /*0036*/ 	.short	0x0008


	//----- nvinfo : EIATTR_PARAM_CBANK
	.align		4
        /*0038*/ 	.byte	0x04, 0x0a
        /*003a*/ 	.short	(.L_45 - .L_44)
	.align		4
.L_44:
        /*003c*/ 	.word	index@(.nv.constant0._Z7kernel1Pd)
        /*0040*/ 	.short	0x0380
        /*0042*/ 	.short	0x0008


	//----- nvinfo : EIATTR_SW_WAR
	.align		4
.L_45:
        /*0044*/ 	.byte	0x04, 0x36
        /*0046*/ 	.short	(.L_47 - .L_46)
.L_46:
        /*0048*/ 	.word	0x00000008
.L_47:


//--------------------- .nv.callgraph             --------------------------
	.section	.nv.callgraph,"",@"SHT_CUDA_CALLGRAPH"
	.align	4
	.sectionentsize	8
	.align		4
        /*0000*/ 	.word	0x00000000
	.align		4
        /*0004*/ 	.word	0xffffffff
	.align		4
        /*0008*/ 	.word	0x00000000
	.align		4
        /*000c*/ 	.word	0xfffffffe
	.align		4
        /*0010*/ 	.word	0x00000000
	.align		4
        /*0014*/ 	.word	0xfffffffd
	.align		4
        /*0018*/ 	.word	0x00000000
	.align		4
        /*001c*/ 	.word	0xfffffffc


//--------------------- .text._Z7kernel3Pd        --------------------------
	.section	.text._Z7kernel3Pd,"ax",@progbits
	.align	128
        .global         _Z7kernel3Pd
        .type           _Z7kernel3Pd,@function
        .size           _Z7kernel3Pd,(.L_x_9 - _Z7kernel3Pd)
        .other          _Z7kernel3Pd,@"STO_CUDA_ENTRY STV_DEFAULT"
_Z7kernel3Pd:
.text._Z7kernel3Pd:
[----:B------:R-:W-:Y:S01]  /*0000*/  LDC R1, c[0x0][0x37c] ;  /* 0x0000df00ff017b82 */ /* 0x000fe20000000800 */
[----:B------:R-:W0:Y:S07]  /*0010*/  S2R R0, SR_TID.X ;  /* 0x0000000000007919 */ /* 0x000e2e0000002100 */
[----:B------:R-:W0:Y:S08]  /*0020*/  S2UR UR4, SR_CTAID.X ;  /* 0x00000000000479c3 */ /* 0x000e300000002500 */
[----:B------:R-:W0:Y:S02]  /*0030*/  LDC R9, c[0x0][0x360] ;  /* 0x0000d800ff097b82 */ /* 0x000e240000000800 */
[----:B0-----:R-:W-:-:S05]  /*0040*/  IMAD R9, R9, UR4, R0 ;  /* 0x0000000409097c24 */ /* 0x001fca000f8e0200 */
[----:B------:R-:W-:-:S13]  /*0050*/  ISETP.GT.AND P0, PT, R9, 0x2006, PT ;  /* 0x000020060900780c */ /* 0x000fda0003f04270 */
[----:B------:R-:W-:Y:S05]  /*0060*/  @P0 EXIT ;  /* 0x000000000000094d */ /* 0x000fea0003800000 */
[----:B------:R-:W0:Y:S01]  /*0070*/  LDC.64 R2, c[0x0][0x380] ;  /* 0x0000e000ff027b82 */ /* 0x000e220000000a00 */
[----:B------:R-:W1:Y:S01]  /*0080*/  LDCU.64 UR4, c[0x0][0x380] ;  /* 0x00007000ff0477ac */ /* 0x000e620008000a00 */
[----:B------:R-:W2:Y:S01]  /*0090*/  LDCU.64 UR8, c[0x0][0x358] ;  /* 0x00006b00ff0877ac */ /* 0x000ea20008000a00 */
[----:B-1----:R-:W-:-:S04]  /*00a0*/  UIADD3 UR4, UP0, UPT, UR4, 0x50140, URZ ;  /* 0x0005014004047890 */ /* 0x002fc8000ff1e0ff */
[----:B------:R-:W-:Y:S01]  /*00b0*/  UIADD3.X UR5, UPT, UPT, URZ, UR5, URZ, UP0, !UPT ;  /* 0x00000005ff057290 */ /* 0x000fe200087fe4ff */
[C---:B0-----:R-:W-:Y:S01]  /*00c0*/  IMAD.WIDE R2, R9.reuse, 0x8, R2 ;  /* 0x0000000809027825 */ /* 0x041fe200078e0202 */
[----:B------:R-:W-:Y:S02]  /*00d0*/  IADD3 R9, PT, PT, R9, 0x1, RZ ;  /* 0x0000000109097810 */ /* 0x000fe40007ffe0ff */
[----:B------:R-:W-:Y:S01]  /*00e0*/  MOV R4, UR4 ;  /* 0x0000000400047c02 */ /* 0x000fe20008000f00 */
[----:B------:R-:W-:Y:S01]  /*00f0*/  UMOV UR4, URZ ;  /* 0x000000ff00047c82 */ /* 0x000fe20008000000 */
[----:B------:R-:W-:Y:S01]  /*0100*/  IADD3 R0, P0, PT, R2, 0x50148, RZ ;  /* 0x0005014802007810 */ /* 0x000fe20007f1e0ff */
[----:B------:R-:W-:-:S03]  /*0110*/  IMAD.U32 R5, RZ, RZ, UR5 ;  /* 0x00000005ff057e24 */ /* 0x000fc6000f8e00ff */
[----:B--2---:R-:W-:-:S09]  /*0120*/  IADD3.X R8, PT, PT, RZ, R3, RZ, P0, !PT ;  /* 0x00000003ff087210 */ /* 0x004fd200007fe4ff */
.L_x_1:
[----:B--2---:R-:W-:Y:S01]  /*0130*/  IMAD.WIDE R6, R9, 0x8, R4 ;  /* 0x0000000809067825 */ /* 0x004fe200078e0204 */
[----:B------:R-:W2:Y:S04]  /*0140*/  LDG.E.64 R12, desc[UR8][R2.64+0x10048] ;  /* 0x01004808020c7981 */ /* 0x000ea8000c1e1b00 */
[----:B------:R-:W2:Y:S04]  /*0150*/  LDG.E.64 R10, desc[UR8][R6.64+-0x50140] ;  /* 0xfafec008060a7981 */ /* 0x000ea8000c1e1b00 */
[----:B------:R-:W3:Y:S04]  /*0160*/  LDG.E.64 R14, desc[UR8][R6.64+-0x300c0] ;  /* 0xfcff4008060e7981 */ /* 0x000ee8000c1e1b00 */
[----:B------:R-:W4:Y:S01]  /*0170*/  LDG.E.64 R16, desc[UR8][R6.64+-0x20080] ;  /* 0xfdff800806107981 */ /* 0x000f22000c1e1b00 */
[----:B--2---:R-:W-:-:S08]  /*0180*/  DADD R10, R10, R12 ;  /* 0x000000000a0a7229 */ /* 0x004fd0000000000c */
[----:B---3--:R-:W-:-:S07]  /*0190*/  DADD R10, R14, R10 ;  /* 0x000000000e0a7229 */ /* 0x008fce000000000a */
[----:B------:R-:W-:Y:S01]  /*01a0*/  STG.E.64 desc[UR8][R2.64+0x10048], R10 ;  /* 0x0100480a02007986 */ /* 0x000fe2000c101b08 */
[----:B------:R-:W-:-:S03]  /*01b0*/  DADD R14, R14, R10 ;  /* 0x000000000e0e7229 */ /* 0x000fc6000000000a */
[----:B------:R-:W2:Y:S05]  /*01c0*/  LDG.E.64 R18, desc[UR8][R6.64] ;  /* 0x0000000806127981 */ /* 0x000eaa000c1e1b00 */
[----:B----4-:R-:W-:Y:S01]  /*01d0*/  DADD R14, R16, R14 ;  /* 0x00000000100e7229 */ /* 0x010fe2000000000e */
[----:B------:R-:W3:Y:S06]  /*01e0*/  LDG.E.64 R16, desc[UR8][R6.64+-0x10040] ;  /* 0xfeffc00806107981 */ /* 0x000eec000c1e1b00 */
[----:B------:R0:W-:Y:S04]  /*01f0*/  STG.E.64 desc[UR8][R6.64+-0x300c0], R14 ;  /* 0xfcff400e06007986 */ /* 0x0001e8000c101b08 */
[----:B------:R-:W4:Y:S02]  /*0200*/  LDG.E.64 R12, desc[UR8][R2.64+0x300c8] ;  /* 0x0300c808020c7981 */ /* 0x000f24000c1e1b00 */
[----:B----4-:R-:W-:-:S08]  /*0210*/  DADD R12, R14, R12 ;  /* 0x000000000e0c7229 */ /* 0x010fd0000000000c */
[----:B---3--:R-:W-:-:S08]  /*0220*/  DADD R12, R16, R12 ;  /* 0x00000000100c7229 */ /* 0x008fd0000000000c */
[----:B------:R-:W-:Y:S01]  /*0230*/  DADD R16, R16, R12 ;  /* 0x0000000010107229 */ /* 0x000fe2000000000c */
[----:B------:R1:W-:Y:S04]  /*0240*/  STG.E.64 desc[UR8][R2.64+0x300c8], R12 ;  /* 0x0300c80c02007986 */ /* 0x0003e8000c101b08 */
[----:B0-----:R-:W3:Y:S03]  /*0250*/  LDG.E.64 R14, desc[UR8][R6.64+0x10040] ;  /* 0x01004008060e7981 */ /* 0x001ee6000c1e1b00 */
[----:B--2---:R-:W-:Y:S02]  /*0260*/  DADD R18, R18, R16 ;  /* 0x0000000012127229 */ /* 0x004fe40000000010 */
[----:B------:R-:W2:Y:S05]  /*0270*/  LDG.E.64 R16, desc[UR8][R6.64+0x20080] ;  /* 0x0200800806107981 */ /* 0x000eaa000c1e1b00 */
[----:B------:R0:W-:Y:S04]  /*0280*/  STG.E.64 desc[UR8][R6.64+-0x10040], R18 ;  /* 0xfeffc01206007986 */ /* 0x0001e8000c101b08 */
[----:B------:R-:W4:Y:S01]  /*0290*/  LDG.E.64 R10, desc[UR8][R2.64+0x50148] ;  /* 0x05014808020a7981 */ /* 0x000f22000c1e1b00 */
[----:B------:R-:W-:Y:S01]  /*02a0*/  UIADD3 UR4, UPT, UPT, UR4, 0x1, URZ ;  /* 0x0000000104047890 */ /* 0x000fe2000fffe0ff */
[----:B-1----:R-:W-:-:S02]  /*02b0*/  IMAD.MOV.U32 R12, RZ, RZ, R0 ;  /* 0x000000ffff0c7224 */ /* 0x002fc400078e0000 */
[----:B------:R-:W-:Y:S01]  /*02c0*/  IMAD.MOV.U32 R13, RZ, RZ, R9 ;  /* 0x000000ffff0d7224 */ /* 0x000fe200078e0009 */
[----:B------:R-:W-:Y:S01]  /*02d0*/  UISETP.NE.AND UP1, UPT, UR4, 0x64, UPT ;  /* 0x000000640400788c */ /* 0x000fe2000bf25270 */
[----:B------:R-:W-:Y:S01]  /*02e0*/  UMOV UR5, URZ ;  /* 0x000000ff00057c82 */ /* 0x000fe20008000000 */
[----:B----4-:R-:W-:-:S08]  /*02f0*/  DADD R10, R18, R10 ;  /* 0x00000000120a7229 */ /* 0x010fd0000000000a */
[----:B---3--:R-:W-:-:S08]  /*0300*/  DADD R10, R14, R10 ;  /* 0x000000000e0a7229 */ /* 0x008fd0000000000a */
[----:B------:R-:W-:Y:S01]  /*0310*/  DADD R14, R14, R10 ;  /* 0x000000000e0e7229 */ /* 0x000fe2000000000a */
[----:B------:R0:W-:Y:S07]  /*0320*/  STG.E.64 desc[UR8][R2.64+0x50148], R10 ;  /* 0x0501480a02007986 */ /* 0x0001ee000c101b08 */
[----:B--2---:R-:W-:-:S07]  /*0330*/  DADD R16, R16, R14 ;  /* 0x0000000010107229 */ /* 0x004fce000000000e */
[----:B------:R0:W-:Y:S01]  /*0340*/  STG.E.64 desc[UR8][R6.64+0x10040], R16 ;  /* 0x0100401006007986 */ /* 0x0001e2000c101b08 */
[----:B------:R-:W-:-:S07]  /*0350*/  MOV R15, R8 ;  /* 0x00000008000f7202 */ /* 0x000fce0000000f00 */
.L_x_0:
[----:B0-2---:R-:W-:Y:S01]  /*0360*/  MOV R10, R12 ;  /* 0x0000000c000a7202 */ /* 0x005fe20000000f00 */
[----:B------:R-:W-:Y:S01]  /*0370*/  IMAD.MOV.U32 R11, RZ, RZ, R15 ;  /* 0x000000ffff0b7224 */ /* 0x000fe200078e000f */
[----:B------:R-:W2:Y:S04]  /*0380*/  LDG.E.64 R20, desc[UR8][R6.64+0x300c0] ;  /* 0x0300c00806147981 */ /* 0x000ea8000c1e1b00 */
[----:B------:R-:W3:Y:S04]  /*0390*/  LDG.E.64 R18, desc[UR8][R10.64+0x20080] ;  /* 0x020080080a127981 */ /* 0x000ee8000c1e1b00 */
[----:B------:R-:W4:Y:S01]  /*03a0*/  LDG.E.64 R14, desc[UR8][R6.64+0x40100] ;  /* 0x04010008060e7981 */ /* 0x000f22000c1e1b00 */
[----:B------:R-:W-:Y:S01]  /*03b0*/  IADD3 R13, PT, PT, R13, 0x10040, RZ ;  /* 0x000100400d0d7810 */ /* 0x000fe20007ffe0ff */
[----:B---3--:R-:W-:-:S08]  /*03c0*/  DADD R18, R18, R16 ;  /* 0x0000000012127229 */ /* 0x008fd00000000010 */
[----:B--2---:R-:W-:-:S08]  /*03d0*/  DADD R18, R20, R18 ;  /* 0x0000000014127229 */ /* 0x004fd00000000012 */
[----:B------:R-:W-:Y:S01]  /*03e0*/  DADD R20, R20, R18 ;  /* 0x0000000014147229 */ /* 0x000fe20000000012 */
[----:B------:R-:W-:Y:S07]  /*03f0*/  STG.E.64 desc[UR8][R10.64+0x20080], R18 ;  /* 0x020080120a007986 */ /* 0x000fee000c101b08 */
[----:B----4-:R-:W-:-:S07]  /*0400*/  DADD R20, R14, R20 ;  /* 0x000000000e147229 */ /* 0x010fce0000000014 */
[----:B------:R0:W-:Y:S04]  /*0410*/  STG.E.64 desc[UR8][R6.64+0x300c0], R20 ;  /* 0x0300c01406007986 */ /* 0x0001e8000c101b08 */
[----:B------:R-:W2:Y:S01]  /*0420*/  LDG.E.64 R22, desc[UR8][R10.64+0x40100] ;  /* 0x040100080a167981 */ /* 0x000ea2000c1e1b00 */
[----:B0-----:R-:W-:-:S05]  /*0430*/  IMAD.WIDE R6, R13, 0x8, R4 ;  /* 0x000000080d067825 */ /* 0x001fca00078e0204 */
[----:B------:R-:W2:Y:S04]  /*0440*/  LDG.E.64 R16, desc[UR8][R6.64+-0x50140] ;  /* 0xfafec00806107981 */ /* 0x000ea8000c1e1b00 */
[----:B------:R-:W3:Y:S04]  /*0450*/  LDG.E.64 R24, desc[UR8][R6.64+-0x300c0] ;  /* 0xfcff400806187981 */ /* 0x000ee8000c1e1b00 */
[----:B------:R-:W4:Y:S01]  /*0460*/  LDG.E.64 R14, desc[UR8][R6.64+-0x20080] ;  /* 0xfdff8008060e7981 */ /* 0x000f22000c1e1b00 */
[----:B--2---:R-:W-:-:S08]  /*0470*/  DADD R16, R16, R22 ;  /* 0x0000000010107229 */ /* 0x004fd00000000016 */
[----:B---3--:R-:W-:-:S08]  /*0480*/  DADD R16, R24, R16 ;  /* 0x0000000018107229 */ /* 0x008fd00000000010 */
[----:B------:R-:W-:Y:S01]  /*0490*/  DADD R24, R24, R16 ;  /* 0x0000000018187229 */ /* 0x000fe20000000010 */
[----:B------:R0:W-:Y:S04]  /*04a0*/  STG.E.64 desc[UR8][R10.64+0x40100], R16 ;  /* 0x040100100a007986 */ /* 0x0001e8000c101b08 */
[----:B------:R-:W2:Y:S03]  /*04b0*/  LDG.E.64 R20, desc[UR8][R6.64+-0x10040] ;  /* 0xfeffc00806147981 */ /* 0x000ea6000c1e1b00 */
[----:B----4-:R-:W-:Y:S01]  /*04c0*/  DADD R24, R14, R24 ;  /* 0x000000000e187229 */ /* 0x010fe20000000018 */
[----:B------:R-:W3:Y:S06]  /*04d0*/  LDG.E.64 R14, desc[UR8][R6.64] ;  /* 0x00000008060e7981 */ /* 0x000eec000c1e1b00 */
[----:B------:R1:W-:Y:S04]  /*04e0*/  STG.E.64 desc[UR8][R6.64+-0x300c0], R24 ;  /* 0xfcff401806007986 */ /* 0x0003e8000c101b08 */
[----:B------:R-:W4:Y:S02]  /*04f0*/  LDG.E.64 R18, desc[UR8][R10.64+0x60180] ;  /* 0x060180080a127981 */ /* 0x000f24000c1e1b00 */
[----:B----4-:R-:W-:-:S08]  /*0500*/  DADD R18, R24, R18 ;  /* 0x0000000018127229 */ /* 0x010fd00000000012 */
[----:B--2---:R-:W-:-:S08]  /*0510*/  DADD R18, R20, R18 ;  /* 0x0000000014127229 */ /* 0x004fd00000000012 */
[----:B------:R-:W-:Y:S01]  /*0520*/  DADD R20, R20, R18 ;  /* 0x0000000014147229 */ /* 0x000fe20000000012 */
[----:B------:R2:W-:Y:S04]  /*0530*/  STG.E.64 desc[UR8][R10.64+0x60180], R18 ;  /* 0x060180120a007986 */ /* 0x0005e8000c101b08 */
[----:B------:R-:W1:Y:S03]  /*0540*/  LDG.E.64 R22, desc[UR8][R6.64+0x10040] ;  /* 0x0100400806167981 */ /* 0x000e66000c1e1b00 */
[----:B---3--:R-:W-:Y:S01]  /*0550*/  DADD R20, R14, R20 ;  /* 0x000000000e147229 */ /* 0x008fe20000000014 */
[----:B------:R-:W3:Y:S06]  /*0560*/  LDG.E.64 R14, desc[UR8][R6.64+0x20080] ;  /* 0x02008008060e7981 */ /* 0x000eec000c1e1b00 */
[----:B------:R2:W-:Y:S04]  /*0570*/  STG.E.64 desc[UR8][R6.64+-0x10040], R20 ;  /* 0xfeffc01406007986 */ /* 0x0005e8000c101b08 */
[----:B0-----:R-:W4:Y:S01]  /*0580*/  LDG.E.64 R16, desc[UR8][R10.64+0x80200] ;  /* 0x080200080a107981 */ /* 0x001f22000c1e1b00 */
[----:B------:R-:W-:-:S04]  /*0590*/  UIADD3 UR6, UPT, UPT, UR5, 0x9, URZ ;  /* 0x0000000905067890 */ /* 0x000fc8000fffe0ff */
[----:B------:R-:W-:Y:S01]  /*05a0*/  UISETP.GT.U32.AND UP0, UPT, UR6, 0x2000, UPT ;  /* 0x000020000600788c */ /* 0x000fe2000bf04070 */
[----:B------:R-:W-:Y:S01]  /*05b0*/  IADD3 R12, P0, PT, R10, 0x80200, RZ ;  /* 0x000802000a0c7810 */ /* 0x000fe20007f1e0ff */
[----:B------:R-:W-:Y:S01]  /*05c0*/  UIADD3 UR5, UPT, UPT, UR5, 0x8, URZ ;  /* 0x0000000805057890 */ /* 0x000fe2000fffe0ff */
[----:B----4-:R-:W-:-:S08]  /*05d0*/  DADD R16, R20, R16 ;  /* 0x0000000014107229 */ /* 0x010fd00000000010 */
[----:B-1----:R-:W-:-:S08]  /*05e0*/  DADD R24, R22, R16 ;  /* 0x0000000016187229 */ /* 0x002fd00000000010 */
[----:B------:R-:W-:Y:S01]  /*05f0*/  DADD R16, R22, R24 ;  /* 0x0000000016107229 */ /* 0x000fe20000000018 */
[----:B------:R2:W-:Y:S07]  /*0600*/  STG.E.64 desc[UR8][R10.64+0x80200], R24 ;  /* 0x080200180a007986 */ /* 0x0005ee000c101b08 */
[----:B---3--:R-:W-:-:S07]  /*0610*/  DADD R16, R14, R16 ;  /* 0x000000000e107229 */ /* 0x008fce0000000010 */
[----:B------:R2:W-:Y:S01]  /*0620*/  STG.E.64 desc[UR8][R6.64+0x10040], R16 ;  /* 0x0100401006007986 */ /* 0x0005e2000c101b08 */
[----:B------:R-:W-:Y:S01]  /*0630*/  IMAD.X R15, RZ, RZ, R11, P0 ;  /* 0x000000ffff0f7224 */ /* 0x000fe200000e060b */
[----:B------:R-:W-:Y:S06]  /*0640*/  BRA.U !UP0, `(.L_x_0) ;  /* 0xfffffffd08447547 */ /* 0x000fec000b83ffff */
[----:B------:R-:W-:Y:S05]  /*0650*/  BRA.U UP1, `(.L_x_1) ;  /* 0xfffffff901b47547 */ /* 0x000fea000b83ffff */
[----:B------:R-:W-:Y:S05]  /*0660*/  EXIT ;  /* 0x000000000000794d */ /* 0x000fea0003800000 */
.L_x_2:
[----:B------:R-:W-:-:S00]  /*0670*/  BRA `(.L_x_2) ;  /* 0xfffffffc00fc7947 */ /* 0x000fc0000383ffff */
[----:B------:R-:W-:-:S00]  /*0680*/  NOP ;  /* 0x0000000000007918 */ /* 0x000fc00000000000 */
[----:B------:R-:W-:-:S00]  /*0690*/  NOP ;  /* 0x0000000000007918 */ /* 0x000fc00000000000 */
[----:B------:R-:W-:-:S00]  /*06a0*/  NOP ;  /* 0x0000000000007918 */ /* 0x000fc00000000000 */
[----:B------:R-:W-:-:S00]  /*06b0*/  NOP ;  /* 0x0000000000007918 */ /* 0x000fc00000000000 */
[----:B------:R-:W-:-:S00]  /*06c0*/  NOP ;  /* 0x0000000000007918 */ /* 0x000fc00000000000 */
[----:B------:R-:W-:-:S00]  /*06d0*/  NOP ;  /* 0x0000000000007918 */ /* 0x000fc00000000000 */
[----:B------:R-:W-:-:S00]  /*06e0*/  NOP ;  /* 0x0000000000007918 */ /* 0x000fc00000000000 */
[----:B------:R-:W-:-:S00]  /*06f0*/  NOP ;  /* 0x0000000000007918 */ /* 0x000fc00000000000 */
.L_x_9:


//--------------------- .text._Z7kernel2Pd        --------------------------
	.section	.text._Z7kernel2Pd,"ax",@progbits
	.align	128
        .global         _Z7kernel2Pd
        .type           _Z7kernel2Pd,@function
        .size           _Z7kernel2Pd,(.L_x_10 - _Z7kernel2Pd)
        .other          _Z7kernel2Pd,@"STO_CUDA_ENTRY STV_DEFAULT"
_Z7kernel2Pd:
.text._Z7kernel2Pd:
[----:B------:R-:W-:Y:S01]  /*0000*/  LDC R1, c[0x0][0x37c] ;  /* 0x0000df00ff017b82 */ /* 0x000fe20000000800 */
[----:B------:R-:W0:Y:S07]  /*0010*/  S2R R3, SR_TID.X ;  /* 0x0000000000037919 */ /* 0x000e2e0000002100 */
[----:B------:R-:W0:Y:S08]  /*0020*/  S2UR UR4, SR_CTAID.X ;  /* 0x00000000000479c3 */ /* 0x000e300000002500 */
[----:B------:R-:W0:Y:S02]  /*0030*/  LDC R0, c[0x0][0x360] ;  /* 0x0000d800ff007b82 */ /* 0x000e240000000800 */
[----:B0-----:R-:W-:-:S05]  /*0040*/  IMAD R0, R0, UR4, R3 ;  /* 0x0000000400007c24 */ /* 0x001fca000f8e0203 */
[----:B------:R-:W-:-:S13]  /*0050*/  ISETP.GT.AND P0, PT, R0, 0x2006, PT ;  /* 0x000020060000780c */ /* 0x000fda0003f04270 */
[----:B------:R-:W-:Y:S05]  /*0060*/  @P0 EXIT ;  /* 0x000000000000094d */ /* 0x000fea0003800000 */
[----:B------:R-:W0:Y:S01]  /*0070*/  LDCU.64 UR4, c[0x0][0x380] ;  /* 0x00007000ff0477ac */ /* 0x000e220008000a00 */
[----:B------:R-:W1:Y:S01]  /*0080*/  LDC.64 R2, c[0x0][0x380] ;  /* 0x0000e000ff027b82 */ /* 0x000e620000000a00 */
[----:B------:R-:W-:Y:S01]  /*0090*/  IADD3 R9, PT, PT, R0, 0x1, RZ ;  /* 0x0000000100097810 */ /* 0x000fe20007ffe0ff */
[----:B------:R-:W2:Y:S01]  /*00a0*/  LDCU.64 UR6, c[0x0][0x358] ;  /* 0x00006b00ff0677ac */ /* 0x000ea20008000a00 */
[----:B0-----:R-:W-:-:S04]  /*00b0*/  UIADD3 UR4, UP0, UPT, UR4, 0x20080, URZ ;  /* 0x0002008004047890 */ /* 0x001fc8000ff1e0ff */
[----:B------:R-:W-:Y:S02]  /*00c0*/  UIADD3.X UR5, UPT, UPT, URZ, UR5, URZ, UP0, !UPT ;  /* 0x00000005ff057290 */ /* 0x000fe400087fe4ff */
[----:B------:R-:W-:Y:S01]  /*00d0*/  MOV R4, UR4 ;  /* 0x0000000400047c02 */ /* 0x000fe20008000f00 */
[----:B-1----:R-:W-:Y:S01]  /*00e0*/  IMAD.WIDE R2, R0, 0x8, R2 ;  /* 0x0000000800027825 */ /* 0x002fe200078e0202 */
[----:B------:R-:W-:Y:S02]  /*00f0*/  UMOV UR4, URZ ;  /* 0x000000ff00047c82 */ /* 0x000fe40008000000 */
[----:B--2---:R-:W-:-:S07]  /*0100*/  MOV R5, UR5 ;  /* 0x0000000500057c02 */ /* 0x004fce0008000f00 */
.L_x_4:
[----:B--2---:R-:W-:Y:S01]  /*0110*/  IMAD.WIDE R6, R9, 0x8, R4 ;  /* 0x0000000809067825 */ /* 0x004fe200078e0204 */
[----:B------:R-:W2:Y:S04]  /*0120*/  LDG.E.64 R12, desc[UR6][R2.64+0x10048] ;  /* 0x01004806020c7981 */ /* 0x000ea8000c1e1b00 */
[----:B------:R-:W2:Y:S04]  /*0130*/  LDG.E.64 R10, desc[UR6][R6.64+-0x20080] ;  /* 0xfdff8006060a7981 */ /* 0x000ea8000c1e1b00 */
[----:B------:R-:W3:Y:S04]  /*0140*/  LDG.E.64 R14, desc[UR6][R6.64] ;  /* 0x00000006060e7981 */ /* 0x000ee8000c1e1b00 */
[----:B------:R-:W4:Y:S01]  /*0150*/  LDG.E.64 R18, desc[UR6][R2.64+0x300c8] ;  /* 0x0300c80602127981 */ /* 0x000f22000c1e1b00 */
[----:B--2---:R-:W-:-:S08]  /*0160*/  DADD R10, R10, R12 ;  /* 0x000000000a0a7229 */ /* 0x004fd0000000000c */
[----:B---3--:R-:W-:-:S07]  /*0170*/  DADD R10, R10, R14 ;  /* 0x000000000a0a7229 */ /* 0x008fce000000000e */
[----:B------:R0:W-:Y:S04]  /*0180*/  STG.E.64 desc[UR6][R2.64+0x10048], R10 ;  /* 0x0100480a02007986 */ /* 0x0001e8000c101b06 */
[----:B------:R-:W2:Y:S04]  /*0190*/  LDG.E.64 R12, desc[UR6][R6.64+-0x10040] ;  /* 0xfeffc006060c7981 */ /* 0x000ea8000c1e1b00 */
[----:B------:R-:W3:Y:S01]  /*01a0*/  LDG.E.64 R16, desc[UR6][R6.64+0x10040] ;  /* 0x0100400606107981 */ /* 0x000ee2000c1e1b00 */
[----:B--2---:R-:W-:Y:S01]  /*01b0*/  DADD R12, R14, R12 ;  /* 0x000000000e0c7229 */ /* 0x004fe2000000000c */
[----:B------:R-:W-:-:S05]  /*01c0*/  IADD3 R15, PT, PT, R0, 0x4011, RZ ;  /* 0x00004011000f7810 */ /* 0x000fca0007ffe0ff */
[----:B------:R-:W-:Y:S02]  /*01d0*/  IMAD.WIDE R14, R15, 0x8, R4 ;  /* 0x000000080f0e7825 */ /* 0x000fe400078e0204 */
[----:B---3--:R-:W-:-:S07]  /*01e0*/  DADD R12, R12, R16 ;  /* 0x000000000c0c7229 */ /* 0x008fce0000000010 */
[----:B------:R1:W-:Y:S04]  /*01f0*/  STG.E.64 desc[UR6][R2.64+0x20088], R12 ;  /* 0x0200880c02007986 */ /* 0x0003e8000c101b06 */
[----:B------:R-:W4:Y:S04]  /*0200*/  LDG.E.64 R16, desc[UR6][R14.64+-0x20080] ;  /* 0xfdff80060e107981 */ /* 0x000f28000c1e1b00 */
[----:B------:R-:W2:Y:S01]  /*0210*/  LDG.E.64 R20, desc[UR6][R14.64] ;  /* 0x000000060e147981 */ /* 0x000ea2000c1e1b00 */
[----:B----4-:R-:W-:-:S08]  /*0220*/  DADD R16, R16, R18 ;  /* 0x0000000010107229 */ /* 0x010fd00000000012 */
[----:B--2---:R-:W-:-:S07]  /*0230*/  DADD R16, R16, R20 ;  /* 0x0000000010107229 */ /* 0x004fce0000000014 */
[----:B------:R2:W-:Y:S04]  /*0240*/  STG.E.64 desc[UR6][R2.64+0x300c8], R16 ;  /* 0x0300c81002007986 */ /* 0x0005e8000c101b06 */
[----:B------:R-:W3:Y:S04]  /*0250*/  LDG.E.64 R6, desc[UR6][R14.64+-0x10040] ;  /* 0xfeffc0060e067981 */ /* 0x000ee8000c1e1b00 */
[----:B0-----:R-:W4:Y:S01]  /*0260*/  LDG.E.64 R10, desc[UR6][R14.64+0x10040] ;  /* 0x010040060e0a7981 */ /* 0x001f22000c1e1b00 */
[----:B------:R-:W-:Y:S01]  /*0270*/  IADD3 R19, PT, PT, R0, 0x8021, RZ ;  /* 0x0000802100137810 */ /* 0x000fe20007ffe0ff */
[----:B---3--:R-:W-:-:S08]  /*0280*/  DADD R6, R20, R6 ;  /* 0x0000000014067229 */ /* 0x008fd00000000006 */
[----:B----4-:R-:W-:Y:S01]  /*0290*/  DADD R6, R6, R10 ;  /* 0x0000000006067229 */ /* 0x010fe2000000000a */
[----:B------:R-:W-:Y:S02]  /*02a0*/  IMAD.WIDE R10, R19, 0x8, R4 ;  /* 0x00000008130a7825 */ /* 0x000fe400078e0204 */
[----:B------:R-:W3:Y:S04]  /*02b0*/  LDG.E.64 R18, desc[UR6][R2.64+0x50148] ;  /* 0x0501480602127981 */ /* 0x000ee8000c1e1b00 */
[----:B------:R0:W-:Y:S04]  /*02c0*/  STG.E.64 desc[UR6][R2.64+0x40108], R6 ;  /* 0x0401080602007986 */ /* 0x0001e8000c101b06 */
[----:B-1----:R-:W3:Y:S04]  /*02d0*/  LDG.E.64 R12, desc[UR6][R10.64+-0x20080] ;  /* 0xfdff80060a0c7981 */ /* 0x002ee8000c1e1b00 */
[----:B------:R-:W4:Y:S01]  /*02e0*/  LDG.E.64 R20, desc[UR6][R10.64] ;  /* 0x000000060a147981 */ /* 0x000f22000c1e1b00 */
[----:B---3--:R-:W-:-:S08]  /*02f0*/  DADD R12, R12, R18 ;  /* 0x000000000c0c7229 */ /* 0x008fd00000000012 */
[----:B----4-:R-:W-:-:S07]  /*0300*/  DADD R12, R12, R20 ;  /* 0x000000000c0c7229 */ /* 0x010fce0000000014 */
[----:B------:R1:W-:Y:S04]  /*0310*/  STG.E.64 desc[UR6][R2.64+0x50148], R12 ;  /* 0x0501480c02007986 */ /* 0x0003e8000c101b06 */
[----:B------:R-:W3:Y:S04]  /*0320*/  LDG.E.64 R14, desc[UR6][R10.64+-0x10040] ;  /* 0xfeffc0060a0e7981 */ /* 0x000ee8000c1e1b00 */
[----:B--2---:R-:W2:Y:S01]  /*0330*/  LDG.E.64 R16, desc[UR6][R10.64+0x10040] ;  /* 0x010040060a107981 */ /* 0x004ea2000c1e1b00 */
[----:B------:R-:W-:-:S04]  /*0340*/  VIADD R19, R0, 0xc031 ;  /* 0x0000c03100137836 */ /* 0x000fc80000000000 */
[----:B0-----:R-:W-:Y:S02]  /*0350*/  IMAD.WIDE R6, R19, 0x8, R4 ;  /* 0x0000000813067825 */ /* 0x001fe400078e0204 */
[----:B------:R-:W4:Y:S01]  /*0360*/  LDG.E.64 R18, desc[UR6][R2.64+0x701c8] ;  /* 0x0701c80602127981 */ /* 0x000f22000c1e1b00 */
[----:B---3--:R-:W-:-:S08]  /*0370*/  DADD R14, R20, R14 ;  /* 0x00000000140e7229 */ /* 0x008fd0000000000e */
[----:B--2---:R-:W-:-:S07]  /*0380*/  DADD R14, R14, R16 ;  /* 0x000000000e0e7229 */ /* 0x004fce0000000010 */
[----:B------:R0:W-:Y:S04]  /*0390*/  STG.E.64 desc[UR6][R2.64+0x60188], R14 ;  /* 0x0601880e02007986 */ /* 0x0001e8000c101b06 */
[----:B------:R-:W4:Y:S04]  /*03a0*/  LDG.E.64 R16, desc[UR6][R6.64+-0x20080] ;  /* 0xfdff800606107981 */ /* 0x000f28000c1e1b00 */
[----:B------:R-:W2:Y:S01]  /*03b0*/  LDG.E.64 R20, desc[UR6][R6.64] ;  /* 0x0000000606147981 */ /* 0x000ea2000c1e1b00 */
[----:B----4-:R-:W-:-:S08]  /*03c0*/  DADD R16, R16, R18 ;  /* 0x0000000010107229 */ /* 0x010fd00000000012 */
[----:B--2---:R-:W-:-:S07]  /*03d0*/  DADD R16, R16, R20 ;  /* 0x0000000010107229 */ /* 0x004fce0000000014 */
[----:B------:R0:W-:Y:S04]  /*03e0*/  STG.E.64 desc[UR6][R2.64+0x701c8], R16 ;  /* 0x0701c81002007986 */ /* 0x0001e8000c101b06 */
[----:B------:R-:W2:Y:S04]  /*03f0*/  LDG.E.64 R10, desc[UR6][R6.64+-0x10040] ;  /* 0xfeffc006060a7981 */ /* 0x000ea8000c1e1b00 */
[----:B-1----:R-:W3:Y:S01]  /*0400*/  LDG.E.64 R12, desc[UR6][R6.64+0x10040] ;  /* 0x01004006060c7981 */ /* 0x002ee2000c1e1b00 */
[----:B------:R-:W-:Y:S01]  /*0410*/  IADD3 R8, P0, PT, R2, 0x90248, RZ ;  /* 0x0009024802087810 */ /* 0x000fe20007f1e0ff */
[----:B------:R-:W-:-:S03]  /*0420*/  UIADD3 UR4, UPT, UPT, UR4, 0x1, URZ ;  /* 0x0000000104047890 */ /* 0x000fc6000fffe0ff */
[----:B------:R-:W-:Y:S01]  /*0430*/  IADD3.X R19, PT, PT, RZ, R3, RZ, P0, !PT ;  /* 0x00000003ff137210 */ /* 0x000fe200007fe4ff */
[----:B------:R-:W-:Y:S01]  /*0440*/  UISETP.NE.AND UP1, UPT, UR4, 0x64, UPT ;  /* 0x000000640400788c */ /* 0x000fe2000bf25270 */
[----:B------:R-:W-:Y:S01]  /*0450*/  UMOV UR5, 0x8 ;  /* 0x0000000800057882 */ /* 0x000fe20000000000 */
[----:B--2---:R-:W-:-:S08]  /*0460*/  DADD R10, R20, R10 ;  /* 0x00000000140a7229 */ /* 0x004fd0000000000a */
[----:B---3--:R-:W-:-:S07]  /*0470*/  DADD R12, R10, R12 ;  /* 0x000000000a0c7229 */ /* 0x008fce000000000c */
[----:B------:R0:W-:Y:S01]  /*0480*/  STG.E.64 desc[UR6][R2.64+0x80208], R12 ;  /* 0x0802080c02007986 */ /* 0x0001e2000c101b06 */
[----:B------:R-:W-:-:S07]  /*0490*/  IADD3 R11, PT, PT, R0, 0x10041, RZ ;  /* 0x00010041000b7810 */ /* 0x000fce0007ffe0ff */
.L_x_3:
[----:B0-----:R-:W-:Y:S01]  /*04a0*/  IMAD.WIDE R12, R11, 0x8, R4 ;  /* 0x000000080b0c7825 */ /* 0x001fe200078e0204 */
[----:B--2---:R-:W-:-:S03]  /*04b0*/  MOV R6, R8 ;  /* 0x0000000800067202 */ /* 0x004fc60000000f00 */
[----:B------:R-:W-:Y:S01]  /*04c0*/  IMAD.MOV.U32 R7, RZ, RZ, R19 ;  /* 0x000000ffff077224 */ /* 0x000fe200078e0013 */
        /* <DEDUP_REMOVED lines=34> */
[----:B------:R-:W-:-:S05]  /*06f0*/  IADD3 R23, PT, PT, R11, 0xc030, RZ ;  /* 0x0000c0300b177810 */ /* 0x000fca0007ffe0ff */
        /* <DEDUP_REMOVED lines=10> */
[----:B------:R-:W3:Y:S04]  /*07a0*/  LDG.E.64 R14, desc[UR6][R12.64+-0x10040] ;  /* 0xfeffc0060c0e7981 */ /* 0x000ee8000c1e1b00 */
[----:B-1----:R-:W4:Y:S01]  /*07b0*/  LDG.E.64 R16, desc[UR6][R12.64+0x10040] ;  /* 0x010040060c107981 */ /* 0x002f22000c1e1b00 */
[----:B------:R-:W-:Y:S01]  /*07c0*/  IADD3 R23, PT, PT, R11, 0x10040, RZ ;  /* 0x000100400b177810 */ /* 0x000fe20007ffe0ff */
[----:B---3--:R-:W-:-:S08]  /*07d0*/  DADD R14, R24, R14 ;  /* 0x00000000180e7229 */ /* 0x008fd0000000000e */
[----:B----4-:R-:W-:Y:S01]  /*07e0*/  DADD R14, R14, R16 ;  /* 0x000000000e0e7229 */ /* 0x010fe20000000010 */
[----:B------:R-:W-:Y:S02]  /*07f0*/  IMAD.WIDE R16, R23, 0x8, R4 ;  /* 0x0000000817107825 */ /* 0x000fe400078e0204 */
[----:B------:R-:W3:Y:S04]  /*0800*/  LDG.E.64 R22, desc[UR6][R6.64+0x80200] ;  /* 0x0802000606167981 */ /* 0x000ee8000c1e1b00 */
[----:B------:R1:W-:Y:S04]  /*0810*/  STG.E.64 desc[UR6][R6.64+0x701c0], R14 ;  /* 0x0701c00e06007986 */ /* 0x0003e8000c101b06 */
[----:B0-----:R-:W3:Y:S04]  /*0820*/  LDG.E.64 R18, desc[UR6][R16.64+-0x20080] ;  /* 0xfdff800610127981 */ /* 0x001ee8000c1e1b00 */
[----:B------:R-:W4:Y:S01]  /*0830*/  LDG.E.64 R24, desc[UR6][R16.64] ;  /* 0x0000000610187981 */ /* 0x000f22000c1e1b00 */
[----:B---3--:R-:W-:-:S08]  /*0840*/  DADD R18, R18, R22 ;  /* 0x0000000012127229 */ /* 0x008fd00000000016 */
[----:B----4-:R-:W-:-:S07]  /*0850*/  DADD R18, R18, R24 ;  /* 0x0000000012127229 */ /* 0x010fce0000000018 */
[----:B------:R0:W-:Y:S04]  /*0860*/  STG.E.64 desc[UR6][R6.64+0x80200], R18 ;  /* 0x0802001206007986 */ /* 0x0001e8000c101b06 */
[----:B------:R-:W3:Y:S04]  /*0870*/  LDG.E.64 R12, desc[UR6][R16.64+-0x10040] ;  /* 0xfeffc006100c7981 */ /* 0x000ee8000c1e1b00 */
[----:B--2---:R-:W2:Y:S01]  /*0880*/  LDG.E.64 R20, desc[UR6][R16.64+0x10040] ;  /* 0x0100400610147981 */ /* 0x004ea2000c1e1b00 */
[----:B------:R-:W-:-:S04]  /*0890*/  VIADD R23, R11, 0x14050 ;  /* 0x000140500b177836 */ /* 0x000fc80000000000 */
[----:B-1----:R-:W-:Y:S02]  /*08a0*/  IMAD.WIDE R14, R23, 0x8, R4 ;  /* 0x00000008170e7825 */ /* 0x002fe400078e0204 */
        /* <DEDUP_REMOVED lines=11> */
[----:B------:R-:W-:-:S05]  /*0960*/  IADD3 R23, PT, PT, R11, 0x18060, RZ ;  /* 0x000180600b177810 */ /* 0x000fca0007ffe0ff */
[----:B-1----:R-:W-:Y:S02]  /*0970*/  IMAD.WIDE R12, R23, 0x8, R4 ;  /* 0x00000008170c7825 */ /* 0x002fe400078e0204 */
[----:B------:R-:W5:Y:S01]  /*0980*/  LDG.E.64 R22, desc[UR6][R6.64+0xc0300] ;  /* 0x0c03000606167981 */ /* 0x000f62000c1e1b00 */
[----:B---3--:R-:W-:-:S08]  /*0990*/  DADD R16, R24, R16 ;  /* 0x0000000018107229 */ /* 0x008fd00000000010 */
[----:B----4-:R-:W-:-:S07]  /*09a0*/  DADD R16, R16, R18 ;  /* 0x0000000010107229 */ /* 0x010fce0000000012 */
[----:B------:R0:W-:Y:S04]  /*09b0*/  STG.E.64 desc[UR6][R6.64+0xb02c0], R16 ;  /* 0x0b02c01006007986 */ /* 0x0001e8000c101b06 */
[----:B------:R-:W5:Y:S04]  /*09c0*/  LDG.E.64 R18, desc[UR6][R12.64+-0x20080] ;  /* 0xfdff80060c127981 */ /* 0x000f68000c1e1b00 */
[----:B------:R-:W3:Y:S01]  /*09d0*/  LDG.E.64 R24, desc[UR6][R12.64] ;  /* 0x000000060c187981 */ /* 0x000ee2000c1e1b00 */
[----:B-----5:R-:W-:-:S08]  /*09e0*/  DADD R18, R18, R22 ;  /* 0x0000000012127229 */ /* 0x020fd00000000016 */
[----:B---3--:R-:W-:-:S07]  /*09f0*/  DADD R18, R18, R24 ;  /* 0x0000000012127229 */ /* 0x008fce0000000018 */
        /* <DEDUP_REMOVED lines=16> */
[----:B------:R-:W-:-:S05]  /*0b00*/  IADD3 R23, PT, PT, R11, 0x20080, RZ ;  /* 0x000200800b177810 */ /* 0x000fca0007ffe0ff */
[----:B0-----:R-:W-:Y:S02]  /*0b10*/  IMAD.WIDE R14, R23, 0x8, R4 ;  /* 0x00000008170e7825 */ /* 0x001fe400078e0204 */
        /* <DEDUP_REMOVED lines=24> */
[----:B------:R-:W-:-:S04]  /*0ca0*/  VIADD R23, R11, 0x280a0 ;  /* 0x000280a00b177836 */ /* 0x000fc80000000000 */
        /* <DEDUP_REMOVED lines=12> */
[----:B------:R-:W-:Y:S01]  /*0d70*/  IADD3 R23, PT, PT, R11, 0x2c0b0, RZ ;  /* 0x0002c0b00b177810 */ /* 0x000fe20007ffe0ff */
[----:B---3--:R-:W-:-:S08]  /*0d80*/  DADD R12, R24, R12 ;  /* 0x00000000180c7229 */ /* 0x008fd0000000000c */
[----:B--2---:R-:W-:Y:S01]  /*0d90*/  DADD R12, R12, R20 ;  /* 0x000000000c0c7229 */ /* 0x004fe20000000014 */
[----:B------:R-:W-:Y:S02]  /*0da0*/  IMAD.WIDE R20, R23, 0x8, R4 ;  /* 0x0000000817147825 */ /* 0x000fe400078e0204 */
[----:B------:R-:W2:Y:S04]  /*0db0*/  LDG.E.64 R22, desc[UR6][R6.64+0x160580] ;  /* 0x1605800606167981 */ /* 0x000ea8000c1e1b00 */
[----:B------:R3:W-:Y:S04]  /*0dc0*/  STG.E.64 desc[UR6][R6.64+0x150540], R12 ;  /* 0x1505400c06007986 */ /* 0x0007e8000c101b06 */
[----:B0-----:R-:W2:Y:S04]  /*0dd0*/  LDG.E.64 R14, desc[UR6][R20.64+-0x20080] ;  /* 0xfdff8006140e7981 */ /* 0x001ea8000c1e1b00 */
[----:B------:R-:W4:Y:S01]  /*0de0*/  LDG.E.64 R24, desc[UR6][R20.64] ;  /* 0x0000000614187981 */ /* 0x000f22000c1e1b00 */
[----:B--2---:R-:W-:-:S08]  /*0df0*/  DADD R14, R14, R22 ;  /* 0x000000000e0e7229 */ /* 0x004fd00000000016 */
[----:B----4-:R-:W-:-:S07]  /*0e00*/  DADD R22, R14, R24 ;  /* 0x000000000e167229 */ /* 0x010fce0000000018 */
[----:B------:R2:W-:Y:S04]  /*0e10*/  STG.E.64 desc[UR6][R6.64+0x160580], R22 ;  /* 0x1605801606007986 */ /* 0x0005e8000c101b06 */
[----:B------:R-:W4:Y:S04]  /*0e20*/  LDG.E.64 R14, desc[UR6][R20.64+-0x10040] ;  /* 0xfeffc006140e7981 */ /* 0x000f28000c1e1b00 */
[----:B------:R-:W5:Y:S01]  /*0e30*/  LDG.E.64 R16, desc[UR6][R20.64+0x10040] ;  /* 0x0100400614107981 */ /* 0x000f62000c1e1b00 */
[----:B-1----:R-:W-:-:S05]  /*0e40*/  IADD3 R19, PT, PT, R11, 0x300c0, RZ ;  /* 0x000300c00b137810 */ /* 0x002fca0007ffe0ff */
[----:B---3--:R-:W-:Y:S01]  /*0e50*/  IMAD.WIDE R12, R19, 0x8, R4 ;  /* 0x00000008130c7825 */ /* 0x008fe200078e0204 */
[----:B----4-:R-:W-:-:S08]  /*0e60*/  DADD R14, R24, R14 ;  /* 0x00000000180e7229 */ /* 0x010fd0000000000e */
[----:B-----5:R-:W-:Y:S01]  /*0e70*/  DADD R24, R14, R16 ;  /* 0x000000000e187229 */ /* 0x020fe20000000010 */
[----:B------:R-:W3:Y:S06]  /*0e80*/  LDG.E.64 R16, desc[UR6][R6.64+0x180600] ;  /* 0x1806000606107981 */ /* 0x000eec000c1e1b00 */
[----:B------:R2:W-:Y:S04]  /*0e90*/  STG.E.64 desc[UR6][R6.64+0x1705c0], R24 ;  /* 0x1705c01806007986 */ /* 0x0005e8000c101b06 */
[----:B------:R-:W3:Y:S04]  /*0ea0*/  LDG.E.64 R14, desc[UR6][R12.64+-0x20080] ;  /* 0xfdff80060c0e7981 */ /* 0x000ee8000c1e1b00 */
[----:B------:R-:W4:Y:S01]  /*0eb0*/  LDG.E.64 R18, desc[UR6][R12.64] ;  /* 0x000000060c127981 */ /* 0x000f22000c1e1b00 */
[----:B---3--:R-:W-:-:S08]  /*0ec0*/  DADD R14, R14, R16 ;  /* 0x000000000e0e7229 */ /* 0x008fd00000000010 */
[----:B----4-:R-:W-:-:S07]  /*0ed0*/  DADD R14, R14, R18 ;  /* 0x000000000e0e7229 */ /* 0x010fce0000000012 */
[----:B------:R2:W-:Y:S04]  /*0ee0*/  STG.E.64 desc[UR6][R6.64+0x180600], R14 ;  /* 0x1806000e06007986 */ /* 0x0005e8000c101b06 */
[----:B------:R-:W3:Y:S04]  /*0ef0*/  LDG.E.64 R16, desc[UR6][R12.64+-0x10040] ;  /* 0xfeffc0060c107981 */ /* 0x000ee8000c1e1b00 */
[----:B------:R-:W4:Y:S01]  /*0f00*/  LDG.E.64 R20, desc[UR6][R12.64+0x10040] ;  /* 0x010040060c147981 */ /* 0x000f22000c1e1b00 */
[----:B------:R-:W-:-:S04]  /*0f10*/  UIADD3 UR5, UPT, UPT, UR5, 0x1a, URZ ;  /* 0x0000001a05057890 */ /* 0x000fc8000fffe0ff */
[----:B------:R-:W-:Y:S01]  /*0f20*/  UISETP.NE.AND UP0, UPT, UR5, 0x2006, UPT ;  /* 0x000020060500788c */ /* 0x000fe2000bf05270 */
[----:B------:R-:W-:Y:S02]  /*0f30*/  IADD3 R8, P0, PT, R6, 0x1a0680, RZ ;  /* 0x001a068006087810 */ /* 0x000fe40007f1e0ff */
[----:B------:R-:W-:Y:S01]  /*0f40*/  IADD3 R11, PT, PT, R11, 0x340d0, RZ ;  /* 0x000340d00b0b7810 */ /* 0x000fe20007ffe0ff */
[----:B---3--:R-:W-:-:S08]  /*0f50*/  DADD R16, R18, R16 ;  /* 0x0000000012107229 */ /* 0x008fd00000000010 */
[----:B----4-:R-:W-:-:S07]  /*0f60*/  DADD R16, R16, R20 ;  /* 0x0000000010107229 */ /* 0x010fce0000000014 */
[----:B------:R2:W-:Y:S01]  /*0f70*/  STG.E.64 desc[UR6][R6.64+0x190640], R16 ;  /* 0x1906401006007986 */ /* 0x0005e2000c101b06 */
[----:B------:R-:W-:Y:S01]  /*0f80*/  IADD3.X R19, PT, PT, RZ, R7, RZ, P0, !PT ;  /* 0x00000007ff137210 */ /* 0x000fe200007fe4ff */
[----:B------:R-:W-:Y:S06]  /*0f90*/  BRA.U UP0, `(.L_x_3) ;  /* 0xfffffff500407547 */ /* 0x000fec000b83ffff */
[----:B------:R-:W-:Y:S05]  /*0fa0*/  BRA.U UP1, `(.L_x_4) ;  /* 0xfffffff101587547 */ /* 0x000fea000b83ffff */
[----:B------:R-:W-:Y:S05]  /*0fb0*/  EXIT ;  /* 0x000000000000794d */ /* 0x000fea0003800000 */
.L_x_5:
        /* <DEDUP_REMOVED lines=12> */
.L_x_10:


//--------------------- .text._Z7kernel1Pd        --------------------------
	.section	.text._Z7kernel1Pd,"ax",@progbits
	.align	128
        .global         _Z7kernel1Pd
        .type           _Z7kernel1Pd,@function
        .size           _Z7kernel1Pd,(.L_x_11 - _Z7kernel1Pd)
        .other          _Z7kernel1Pd,@"STO_CUDA_ENTRY STV_DEFAULT"
_Z7kernel1Pd:
.text._Z7kernel1Pd:
        /* <DEDUP_REMOVED lines=9> */
[----:B------:R-:W-:Y:S01]  /*0090*/  UMOV UR4, URZ ;  /* 0x000000ff00047c82 */ /* 0x000fe20008000000 */
[----:B0-----:R-:W-:-:S03]  /*00a0*/  IMAD.WIDE R28, R3, 0x8, R28 ;  /* 0x00000008031c7825 */ /* 0x001fc600078e021c */
[----:B------:R-:W-:-:S05]  /*00b0*/  IADD3 R0, P0, PT, R28, 0x20008, RZ ;  /* 0x000200081c007810 */ /* 0x000fca0007f1e0ff */
[----:B-1----:R-:W-:-:S08]  /*00c0*/  IMAD.X R28, RZ, RZ, R29, P0 ;  /* 0x000000ffff1c7224 */ /* 0x002fd000000e061d */
.L_x_7:
[----:B------:R-:W-:Y:S01]  /*00d0*/  UIADD3 UR4, UPT, UPT, UR4, 0x1, URZ ;  /* 0x0000000104047890 */ /* 0x000fe2000fffe0ff */
[----:B------:R-:W-:Y:S01]  /*00e0*/  IMAD.MOV.U32 R4, RZ, RZ, R0 ;  /* 0x000000ffff047224 */ /* 0x000fe200078e0000 */
[----:B------:R-:W-:Y:S01]  /*00f0*/  MOV R5, R28 ;  /* 0x0000001c00057202 */ /* 0x000fe20000000f00 */
[----:B------:R-:W-:Y:S01]  /*0100*/  UMOV UR5, URZ ;  /* 0x000000ff00057c82 */ /* 0x000fe20008000000 */
[----:B0-----:R-:W-:-:S11]  /*0110*/  UISETP.NE.AND UP1, UPT, UR4, 0x64, UPT ;  /* 0x000000640400788c */ /* 0x001fd6000bf25270 */
.L_x_6:
[----:B0-----:R-:W-:Y:S01]  /*0120*/  IMAD.MOV.U32 R2, RZ, RZ, R4 ;  /* 0x000000ffff027224 */ /* 0x001fe200078e0004 */
[----:B------:R-:W-:-:S05]  /*0130*/  MOV R3, R5 ;  /* 0x0000000500037202 */ /* 0x000fca0000000f00 */
[----:B------:R-:W2:Y:S04]  /*0140*/  LDG.E.64 R4, desc[UR6][R2.64+-0x20000] ;  /* 0xfe00000602047981 */ /* 0x000ea8000c1e1b00 */
[----:B------:R-:W2:Y:S04]  /*0150*/  LDG.E.64 R16, desc[UR6][R2.64+-0x10000] ;  /* 0xff00000602107981 */ /* 0x000ea8000c1e1b00 */
[----:B------:R-:W3:Y:S04]  /*0160*/  LDG.E.64 R12, desc[UR6][R2.64] ;  /* 0x00000006020c7981 */ /* 0x000ee8000c1e1b00 */
[----:B------:R-:W4:Y:S04]  /*0170*/  LDG.E.64 R20, desc[UR6][R2.64+0x10000] ;  /* 0x0100000602147981 */ /* 0x000f28000c1e1b00 */
[----:B------:R-:W5:Y:S04]  /*0180*/  LDG.E.64 R10, desc[UR6][R2.64+0x10000] ;  /* 0x01000006020a7981 */ /* 0x000f68000c1e1b00 */
[----:B------:R-:W5:Y:S04]  /*0190*/  LDG.E.64 R14, desc[UR6][R2.64+0x20000] ;  /* 0x02000006020e7981 */ /* 0x000f68000c1e1b00 */
[----:B------:R-:W5:Y:S04]  /*01a0*/  LDG.E.64 R26, desc[UR6][R2.64+0x30000] ;  /* 0x03000006021a7981 */ /* 0x000f68000c1e1b00 */
[----:B------:R-:W5:Y:S04]  /*01b0*/  LDG.E.64 R8, desc[UR6][R2.64+0x30000] ;  /* 0x0300000602087981 */ /* 0x000f68000c1e1b00 */
[----:B------:R-:W5:Y:S04]  /*01c0*/  LDG.E.64 R6, desc[UR6][R2.64+0x40000] ;  /* 0x0400000602067981 */ /* 0x000f68000c1e1b00 */
[----:B------:R-:W5:Y:S04]  /*01d0*/  LDG.E.64 R22, desc[UR6][R2.64+0x50000] ;  /* 0x0500000602167981 */ /* 0x000f68000c1e1b00 */
[----:B------:R-:W5:Y:S01]  /*01e0*/  LDG.E.64 R18, desc[UR6][R2.64+0x70000] ;  /* 0x0700000602127981 */ /* 0x000f62000c1e1b00 */
[----:B--2---:R-:W-:-:S03]  /*01f0*/  DADD R4, R4, R16 ;  /* 0x0000000004047229 */ /* 0x004fc60000000010 */
[----:B------:R-:W2:Y:S05]  /*0200*/  LDG.E.64 R16, desc[UR6][R2.64+0x50000] ;  /* 0x0500000602107981 */ /* 0x000eaa000c1e1b00 */
[----:B---3--:R-:W-:-:S08]  /*0210*/  DADD R4, R4, R12 ;  /* 0x0000000004047229 */ /* 0x008fd0000000000c */
[----:B------:R-:W-:-:S08]  /*0220*/  DADD R12, R12, R4 ;  /* 0x000000000c0c7229 */ /* 0x000fd00000000004 */
[----:B----4-:R-:W-:-:S08]  /*0230*/  DADD R20, R12, R20 ;  /* 0x000000000c147229 */ /* 0x010fd00000000014 */
[----:B-----5:R-:W-:-:S08]  /*0240*/  DADD R10, R10, R20 ;  /* 0x000000000a0a7229 */ /* 0x020fd00000000014 */
[----:B------:R-:W-:Y:S02]  /*0250*/  DADD R12, R10, R14 ;  /* 0x000000000a0c7229 */ /* 0x000fe4000000000e */
[----:B------:R-:W3:Y:S06]  /*0260*/  LDG.E.64 R10, desc[UR6][R2.64+0x60000] ;  /* 0x06000006020a7981 */ /* 0x000eec000c1e1b00 */
[----:B------:R-:W-:-:S08]  /*0270*/  DADD R14, R14, R12 ;  /* 0x000000000e0e7229 */ /* 0x000fd0000000000c */
[----:B------:R-:W-:Y:S02]  /*0280*/  DADD R26, R14, R26 ;  /* 0x000000000e1a7229 */ /* 0x000fe4000000001a */
[----:B------:R-:W4:Y:S06]  /*0290*/  LDG.E.64 R14, desc[UR6][R2.64+0x70000] ;  /* 0x07000006020e7981 */ /* 0x000f2c000c1e1b00 */
[----:B------:R-:W-:Y:S01]  /*02a0*/  DADD R8, R8, R26 ;  /* 0x0000000008087229 */ /* 0x000fe2000000001a */
[----:B------:R0:W-:Y:S07]  /*02b0*/  STG.E.64 desc[UR6][R2.64+-0x10000], R4 ;  /* 0xff00000402007986 */ /* 0x0001ee000c101b06 */
[----:B------:R-:W-:Y:S01]  /*02c0*/  DADD R8, R8, R6 ;  /* 0x0000000008087229 */ /* 0x000fe20000000006 */
[----:B0-----:R-:W5:Y:S07]  /*02d0*/  LDG.E.64 R4, desc[UR6][R2.64+0x80000] ;  /* 0x0800000602047981 */ /* 0x001f6e000c1e1b00 */
[----:B------:R-:W-:-:S08]  /*02e0*/  DADD R6, R6, R8 ;  /* 0x0000000006067229 */ /* 0x000fd00000000008 */
[----:B------:R-:W-:Y:S01]  /*02f0*/  DADD R6, R6, R22 ;  /* 0x0000000006067229 */ /* 0x000fe20000000016 */
[----:B------:R-:W5:Y:S04]  /*0300*/  LDG.E.64 R22, desc[UR6][R2.64+0x90000] ;  /* 0x0900000602167981 */ /* 0x000f68000c1e1b00 */
[----:B------:R0:W-:Y:S04]  /*0310*/  STG.E.64 desc[UR6][R2.64+0x10000], R12 ;  /* 0x0100000c02007986 */ /* 0x0001e8000c101b06 */
[----:B0-----:R-:W5:Y:S01]  /*0320*/  LDG.E.64 R12, desc[UR6][R2.64+0xa0000] ;  /* 0x0a000006020c7981 */ /* 0x001f62000c1e1b00 */
[----:B--2---:R-:W-:-:S03]  /*0330*/  DADD R24, R16, R6 ;  /* 0x0000000010187229 */ /* 0x004fc60000000006 */
[----:B------:R-:W2:Y:S05]  /*0340*/  LDG.E.64 R16, desc[UR6][R2.64+0x90000] ;  /* 0x0900000602107981 */ /* 0x000eaa000c1e1b00 */
[----:B---3--:R-:W-:-:S08]  /*0350*/  DADD R24, R24, R10 ;  /* 0x0000000018187229 */ /* 0x008fd0000000000a */
[----:B------:R-:W-:-:S08]  /*0360*/  DADD R10, R10, R24 ;  /* 0x000000000a0a7229 */ /* 0x000fd00000000018 */
[----:B------:R-:W-:Y:S01]  /*0370*/  DADD R10, R10, R18 ;  /* 0x000000000a0a7229 */ /* 0x000fe20000000012 */
[----:B------:R-:W3:Y:S04]  /*0380*/  LDG.E.64 R18, desc[UR6][R2.64+0xb0000] ;  /* 0x0b00000602127981 */ /* 0x000ee8000c1e1b00 */
[----:B------:R0:W-:Y:S03]  /*0390*/  STG.E.64 desc[UR6][R2.64], R20 ;  /* 0x0000001402007986 */ /* 0x0001e6000c101b06 */
[----:B----4-:R-:W-:Y:S01]  /*03a0*/  DADD R14, R14, R10 ;  /* 0x000000000e0e7229 */ /* 0x010fe2000000000a */
[----:B------:R5:W-:Y:S04]  /*03b0*/  STG.E.64 desc[UR6][R2.64+0x30000], R8 ;  /* 0x0300000802007986 */ /* 0x000be8000c101b06 */
[----:B0-----:R-:W4:Y:S03]  /*03c0*/  LDG.E.64 R20, desc[UR6][R2.64+0xb0000] ;  /* 0x0b00000602147981 */ /* 0x001f26000c1e1b00 */
[----:B-----5:R-:W-:-:S02]  /*03d0*/  DADD R8, R14, R4 ;  /* 0x000000000e087229 */ /* 0x020fc40000000004 */
[----:B------:R-:W5:Y:S06]  /*03e0*/  LDG.E.64 R14, desc[UR6][R2.64+0xc0000] ;  /* 0x0c000006020e7981 */ /* 0x000f6c000c1e1b00 */
[----:B------:R-:W-:-:S08]  /*03f0*/  DADD R4, R4, R8 ;  /* 0x0000000004047229 */ /* 0x000fd00000000008 */
[----:B------:R-:W-:Y:S01]  /*0400*/  DADD R4, R4, R22 ;  /* 0x0000000004047229 */ /* 0x000fe20000000016 */
[----:B------:R-:W5:Y:S04]  /*0410*/  LDG.E.64 R22, desc[UR6][R2.64+0xd0000] ;  /* 0x0d00000602167981 */ /* 0x000f68000c1e1b00 */
[----:B------:R0:W-:Y:S04]  /*0420*/  STG.E.64 desc[UR6][R2.64+0x40000], R6 ;  /* 0x0400000602007986 */ /* 0x0001e8000c101b06 */
[----:B------:R1:W-:Y:S04]  /*0430*/  STG.E.64 desc[UR6][R2.64+0x20000], R26 ;  /* 0x0200001a02007986 */ /* 0x0003e8000c101b06 */
[----:B0-----:R-:W5:Y:S01]  /*0440*/  LDG.E.64 R6, desc[UR6][R2.64+0xd0000] ;  /* 0x0d00000602067981 */ /* 0x001f62000c1e1b00 */
[----:B--2---:R-:W-:-:S08]  /*0450*/  DADD R16, R16, R4 ;  /* 0x0000000010107229 */ /* 0x004fd00000000004 */
[----:B-1----:R-:W-:Y:S02]  /*0460*/  DADD R26, R16, R12 ;  /* 0x00000000101a7229 */ /* 0x002fe4000000000c */
[----:B------:R-:W2:Y:S06]  /*0470*/  LDG.E.64 R16, desc[UR6][R2.64+0xe0000] ;  /* 0x0e00000602107981 */ /* 0x000eac000c1e1b00 */
[----:B------:R-:W-:-:S08]  /*0480*/  DADD R12, R12, R26 ;  /* 0x000000000c0c7229 */ /* 0x000fd0000000001a */
[----:B---3--:R-:W-:Y:S01]  /*0490*/  DADD R12, R12, R18 ;  /* 0x000000000c0c7229 */ /* 0x008fe20000000012 */
[----:B------:R-:W3:Y:S04]  /*04a0*/  LDG.E.64 R18, desc[UR6][R2.64+0xf0000] ;  /* 0x0f00000602127981 */ /* 0x000ee8000c1e1b00 */
[----:B------:R4:W-:Y:S04]  /*04b0*/  STG.E.64 desc[UR6][R2.64+0x60000], R10 ;  /* 0x0600000a02007986 */ /* 0x0009e8000c101b06 */
[----:B------:R5:W-:Y:S01]  /*04c0*/  STG.E.64 desc[UR6][R2.64+0x70000], R8 ;  /* 0x0700000802007986 */ /* 0x000be2000c101b06 */
[----:B----4-:R-:W-:-:S03]  /*04d0*/  DADD R10, R20, R12 ;  /* 0x00000000140a7229 */ /* 0x010fc6000000000c */
[----:B------:R-:W4:Y:S05]  /*04e0*/  LDG.E.64 R20, desc[UR6][R2.64+0xf0000] ;  /* 0x0f00000602147981 */ /* 0x000f2a000c1e1b00 */
[----:B-----5:R-:W-:Y:S02]  /*04f0*/  DADD R8, R10, R14 ;  /* 0x000000000a087229 */ /* 0x020fe4000000000e */
[----:B------:R-:W5:Y:S06]  /*0500*/  LDG.E.64 R10, desc[UR6][R2.64+0x100000] ;  /* 0x10000006020a7981 */ /* 0x000f6c000c1e1b00 */
[----:B------:R-:W-:Y:S01]  /*0510*/  DADD R14, R14, R8 ;  /* 0x000000000e0e7229 */ /* 0x000fe20000000008 */
[----:B------:R0:W-:Y:S07]  /*0520*/  STG.E.64 desc[UR6][R2.64+0x50000], R24 ;  /* 0x0500001802007986 */ /* 0x0001ee000c101b06 */
[----:B------:R-:W-:Y:S01]  /*0530*/  DADD R22, R14, R22 ;  /* 0x000000000e167229 */ /* 0x000fe20000000016 */
[----:B0-----:R-:W5:Y:S07]  /*0540*/  LDG.E.64 R24, desc[UR6][R2.64+0x110000] ;  /* 0x1100000602187981 */ /* 0x001f6e000c1e1b00 */
[----:B------:R-:W-:Y:S01]  /*0550*/  DADD R14, R6, R22 ;  /* 0x00000000060e7229 */ /* 0x000fe20000000016 */
[----:B------:R-:W5:Y:S04]  /*0560*/  LDG.E.64 R6, desc[UR6][R2.64+0x110000] ;  /* 0x1100000602067981 */ /* 0x000f68000c1e1b00 */
[----:B------:R2:W-:Y:S03]  /*0570*/  STG.E.64 desc[UR6][R2.64+0x80000], R4 ;  /* 0x0800000402007986 */ /* 0x0005e6000c101b06 */
[----:B--2---:R-:W-:-:S02]  /*0580*/  DADD R4, R14, R16 ;  /* 0x000000000e047229 */ /* 0x004fc40000000010 */
[----:B------:R-:W2:Y:S06]  /*0590*/  LDG.E.64 R14, desc[UR6][R2.64+0x120000] ;  /* 0x12000006020e7981 */ /* 0x000eac000c1e1b00 */
[----:B------:R-:W-:-:S08]  /*05a0*/  DADD R16, R16, R4 ;  /* 0x0000000010107229 */ /* 0x000fd00000000004 */
[----:B---3--:R-:W-:Y:S02]  /*05b0*/  DADD R18, R16, R18 ;  /* 0x0000000010127229 */ /* 0x008fe40000000012 */
        /* <DEDUP_REMOVED lines=10> */
[----:B0-----:R-:W5:Y:S04]  /*0660*/  LDG.E.64 R26, desc[UR6][R2.64+0x150000] ;  /* 0x15000006021a7981 */ /* 0x001f68000c1e1b00 */
[----:B------:R-:W5:Y:S03]  /*0670*/  LDG.E.64 R10, desc[UR6][R2.64+0x150000] ;  /* 0x15000006020a7981 */ /* 0x000f66000c1e1b00 */
[----:B------:R-:W-:Y:S01]  /*0680*/  DADD R6, R6, R24 ;  /* 0x0000000006067229 */ /* 0x000fe20000000018 */
[----:B------:R-:W-:Y:S04]  /*0690*/  STG.E.64 desc[UR6][R2.64+0xd0000], R4 ;  /* 0x0d00000402007986 */ /* 0x000fe8000c101b06 */
[----:B------:R0:W-:Y:S04]  /*06a0*/  STG.E.64 desc[UR6][R2.64+0xc0000], R22 ;  /* 0x0c00001602007986 */ /* 0x0001e8000c101b06 */
[----:B------:R1:W-:Y:S04]  /*06b0*/  STG.E.64 desc[UR6][R2.64+0xf0000], R8 ;  /* 0x0f00000802007986 */ /* 0x0003e8000c101b06 */
[----:B0-----:R-:W5:Y:S04]  /*06c0*/  LDG.E.64 R22, desc[UR6][R2.64+0x170000] ;  /* 0x1700000602167981 */ /* 0x001f68000c1e1b00 */
[----:B-1----:R-:W5:Y:S01]  /*06d0*/  LDG.E.64 R8, desc[UR6][R2.64+0x180000] ;  /* 0x1800000602087981 */ /* 0x002f62000c1e1b00 */
[----:B--2---:R-:W-:-:S03]  /*06e0*/  DADD R4, R6, R14 ;  /* 0x0000000006047229 */ /* 0x004fc6000000000e */
[----:B------:R-:W2:Y:S05]  /*06f0*/  LDG.E.64 R6, desc[UR6][R2.64+0x160000] ;  /* 0x1600000602067981 */ /* 0x000eaa000c1e1b00 */
[----:B------:R-:W-:-:S08]  /*0700*/  DADD R14, R14, R4 ;  /* 0x000000000e0e7229 */ /* 0x000fd00000000004 */
[----:B---3--:R-:W-:Y:S01]  /*0710*/  DADD R14, R14, R16 ;  /* 0x000000000e0e7229 */ /* 0x008fe20000000010 */
[----:B------:R-:W3:Y:S04]  /*0720*/  LDG.E.64 R16, desc[UR6][R2.64+0x170000] ;  /* 0x1700000602107981 */ /* 0x000ee8000c1e1b00 */
[----:B------:R5:W-:Y:S03]  /*0730*/  STG.E.64 desc[UR6][R2.64+0xe0000], R18 ;  /* 0x0e00001202007986 */ /* 0x000be6000c101b06 */
[----:B----4-:R-:W-:-:S08]  /*0740*/  DADD R20, R20, R14 ;  /* 0x0000000014147229 */ /* 0x010fd0000000000e */
[----:B-----5:R-:W-:Y:S02]  /*0750*/  DADD R18, R20, R12 ;  /* 0x0000000014127229 */ /* 0x020fe4000000000c */
[----:B------:R-:W4:Y:S06]  /*0760*/  LDG.E.64 R20, desc[UR6][R2.64+0x190000] ;  /* 0x1900000602147981 */ /* 0x000f2c000c1e1b00 */
[----:B------:R-:W-:-:S08]  /*0770*/  DADD R12, R12, R18 ;  /* 0x000000000c0c7229 */ /* 0x000fd00000000012 */
[----:B------:R-:W-:Y:S02]  /*0780*/  DADD R26, R12, R26 ;  /* 0x000000000c1a7229 */ /* 0x000fe4000000001a */
[----:B------:R-:W5:Y:S06]  /*0790*/  LDG.E.64 R12, desc[UR6][R2.64+0x190000] ;  /* 0x19000006020c7981 */ /* 0x000f6c000c1e1b00 */
[----:B------:R-:W-:Y:S01]  /*07a0*/  DADD R10, R10, R26 ;  /* 0x000000000a0a7229 */ /* 0x000fe2000000001a */
[----:B------:R0:W-:Y:S04]  /*07b0*/  STG.E.64 desc[UR6][R2.64+0x110000], R4 ;  /* 0x1100000402007986 */ /* 0x0001e8000c101b06 */
[----:B0-----:R-:W5:Y:S04]  /*07c0*/  LDG.E.64 R4, desc[UR6][R2.64+0x1a0000] ;  /* 0x1a00000602047981 */ /* 0x001f68000c1e1b00 */
[----:B------:R0:W-:Y:S04]  /*07d0*/  STG.E.64 desc[UR6][R2.64+0x120000], R14 ;  /* 0x1200000e02007986 */ /* 0x0001e8000c101b06 */
[----:B------:R1:W-:Y:S04]  /*07e0*/  STG.E.64 desc[UR6][R2.64+0x130000], R18 ;  /* 0x1300001202007986 */ /* 0x0003e8000c101b06 */
[----:B0-----:R-:W5:Y:S04]  /*07f0*/  LDG.E.64 R14, desc[UR6][R2.64+0x1b0000] ;  /* 0x1b000006020e7981 */ /* 0x001f68000c1e1b00 */
[----:B-1----:R-:W5:Y:S04]  /*0800*/  LDG.E.64 R18, desc[UR6][R2.64+0x1c0000] ;  /* 0x1c00000602127981 */ /* 0x002f68000c1e1b00 */
[----:B------:R0:W-:Y:S01]  /*0810*/  STG.E.64 desc[UR6][R2.64+0x100000], R24 ;  /* 0x1000001802007986 */ /* 0x0001e2000c101b06 */
[----:B--2---:R-:W-:-:S08]  /*0820*/  DADD R10, R10, R6 ;  /* 0x000000000a0a7229 */ /* 0x004fd00000000006 */
[----:B------:R-:W-:-:S08]  /*0830*/  DADD R6, R6, R10 ;  /* 0x0000000006067229 */ /* 0x000fd0000000000a */
[----:B---3--:R-:W-:Y:S01]  /*0840*/  DADD R6, R6, R16 ;  /* 0x0000000006067229 */ /* 0x008fe20000000010 */
[----:B------:R-:W2:Y:S07]  /*0850*/  LDG.E.64 R16, desc[UR6][R2.64+0x1b0000] ;  /* 0x1b00000602107981 */ /* 0x000eae000c1e1b00 */
[----:B------:R-:W-:-:S08]  /*0860*/  DADD R22, R22, R6 ;  /* 0x0000000016167229 */ /* 0x000fd00000000006 */
[----:B0-----:R-:W-:Y:S02]  /*0870*/  DADD R24, R22, R8 ;  /* 0x0000000016187229 */ /* 0x001fe40000000008 */
[----:B------:R-:W3:Y:S06]  /*0880*/  LDG.E.64 R22, desc[UR6][R2.64+0x1d0000] ;  /* 0x1d00000602167981 */ /* 0x000eec000c1e1b00 */
[----:B------:R-:W-:-:S08]  /*0890*/  DADD R8, R8, R24 ;  /* 0x0000000008087229 */ /* 0x000fd00000000018 */
[----:B----4-:R-:W-:Y:S01]  /*08a0*/  DADD R8, R8, R20 ;  /* 0x0000000008087229 */ /* 0x010fe20000000014 */
[----:B------:R0:W-:Y:S04]  /*08b0*/  STG.E.64 desc[UR6][R2.64+0x150000], R10 ;  /* 0x1500000a02007986 */ /* 0x0001e8000c101b06 */
[----:B0-----:R-:W4:Y:S03]  /*08c0*/  LDG.E.64 R10, desc[UR6][R2.64+0x1e0000] ;  /* 0x1e000006020a7981 */ /* 0x001f26000c1e1b00 */
[----:B-----5:R-:W-:Y:S01]  /*08d0*/  DADD R20, R12, R8 ;  /* 0x000000000c147229 */ /* 0x020fe20000000008 */
[----:B------:R-:W5:Y:S07]  /*08e0*/  LDG.E.64 R12, desc[UR6][R2.64+0x1d0000] ;  /* 0x1d000006020c7981 */ /* 0x000f6e000c1e1b00 */
[----:B------:R-:W-:-:S08]  /*08f0*/  DADD R20, R20, R4 ;  /* 0x0000000014147229 */ /* 0x000fd00000000004 */
[----:B------:R-:W-:Y:S01]  /*0900*/  DADD R4, R4, R20 ;  /* 0x0000000004047229 */ /* 0x000fe20000000014 */
[----:B------:R-:W-:Y:S04]  /*0910*/  STG.E.64 desc[UR6][R2.64+0x140000], R26 ;  /* 0x1400001a02007986 */ /* 0x000fe8000c101b06 */
[----:B------:R0:W-:Y:S04]  /*0920*/  STG.E.64 desc[UR6][R2.64+0x160000], R6 ;  /* 0x1600000602007986 */ /* 0x0001e8000c101b06 */
[----:B0-----:R-:W4:Y:S01]  /*0930*/  LDG.E.64 R6, desc[UR6][R2.64+0x200000] ;  /* 0x2000000602067981 */ /* 0x001f22000c1e1b00 */
[----:B--2---:R-:W-:-:S03]  /*0940*/  DADD R4, R4, R16 ;  /* 0x0000000004047229 */ /* 0x004fc60000000010 */
[----:B------:R-:W2:Y:S05]  /*0950*/  LDG.E.64 R16, desc[UR6][R2.64+0x1f0000] ;  /* 0x1f00000602107981 */ /* 0x000eaa000c1e1b00 */
[----:B------:R-:W-:Y:S01]  /*0960*/  DADD R26, R14, R4 ;  /* 0x000000000e1a7229 */ /* 0x000fe20000000004 */
[----:B------:R-:W2:Y:S07]  /*0970*/  LDG.E.64 R14, desc[UR6][R2.64+0x1f0000] ;  /* 0x1f000006020e7981 */ /* 0x000eae000c1e1b00 */
[----:B------:R-:W-:-:S08]  /*0980*/  DADD R26, R26, R18 ;  /* 0x000000001a1a7229 */ /* 0x000fd00000000012 */
[----:B------:R-:W-:-:S08]  /*0990*/  DADD R18, R18, R26 ;  /* 0x0000000012127229 */ /* 0x000fd0000000001a */
[----:B---3--:R-:W-:Y:S02]  /*09a0*/  DADD R22, R18, R22 ;  /* 0x0000000012167229 */ /* 0x008fe40000000016 */
[----:B------:R-:W3:Y:S04]  /*09b0*/  LDG.E.64 R18, desc[UR6][R2.64+0x210000] ;  /* 0x2100000602127981 */ /* 0x000ee8000c1e1b00 */
[----:B------:R0:W-:Y:S02]  /*09c0*/  STG.E.64 desc[UR6][R2.64+0x180000], R8 ;  /* 0x1800000802007986 */ /* 0x0001e4000c101b06 */
[----:B-----5:R-:W-:Y:S02]  /*09d0*/  DADD R12, R12, R22 ;  /* 0x000000000c0c7229 */ /* 0x020fe40000000016 */
[----:B0-----:R-:W5:Y:S04]  /*09e0*/  LDG.E.64 R8, desc[UR6][R2.64+0x210000] ;  /* 0x2100000602087981 */ /* 0x001f68000c1e1b00 */
[----:B------:R0:W-:Y:S02]  /*09f0*/  STG.E.64 desc[UR6][R2.64+0x170000], R24 ;  /* 0x1700001802007986 */ /* 0x0001e4000c101b06 */
[----:B----4-:R-:W-:-:S02]  /*0a00*/  DADD R12, R12, R10 ;  /* 0x000000000c0c7229 */ /* 0x010fc4000000000a */
[----:B0-----:R-:W4:Y:S06]  /*0a10*/  LDG.E.64 R24, desc[UR6][R2.64+0x220000] ;  /* 0x2200000602187981 */ /* 0x001f2c000c1e1b00 */
        /* <DEDUP_REMOVED lines=10> */
[----:B---3--:R-:W-:Y:S01]  /*0ac0*/  DADD R6, R6, R18 ;  /* 0x0000000006067229 */ /* 0x008fe20000000012 */
[----:B------:R-:W3:Y:S07]  /*0ad0*/  LDG.E.64 R18, desc[UR6][R2.64+0x250000] ;  /* 0x2500000602127981 */ /* 0x000eee000c1e1b00 */
[----:B-----5:R-:W-:Y:S01]  /*0ae0*/  DADD R8, R8, R6 ;  /* 0x0000000008087229 */ /* 0x020fe20000000006 */
[----:B------:R0:W-:Y:S07]  /*0af0*/  STG.E.64 desc[UR6][R2.64+0x1c0000], R22 ;  /* 0x1c00001602007986 */ /* 0x0001ee000c101b06 */
[----:B----4-:R-:W-:-:S08]  /*0b00*/  DADD R8, R8, R24 ;  /* 0x0000000008087229 */ /* 0x010fd00000000018 */
[----:B0-----:R-:W-:Y:S01]  /*0b10*/  DADD R22, R24, R8 ;  /* 0x0000000018167229 */ /* 0x001fe20000000008 */
[----:B------:R-:W4:Y:S04]  /*0b20*/  LDG.E.64 R24, desc[UR6][R2.64+0x250000] ;  /* 0x2500000602187981 */ /* 0x000f28000c1e1b00 */
[----:B------:R0:W-:Y:S04]  /*0b30*/  STG.E.64 desc[UR6][R2.64+0x1b0000], R26 ;  /* 0x1b00001a02007986 */ /* 0x0001e8000c101b06 */
[----:B0-----:R-:W5:Y:S04]  /*0b40*/  LDG.E.64 R26, desc[UR6][R2.64+0x260000] ;  /* 0x26000006021a7981 */ /* 0x001f68000c1e1b00 */
[----:B------:R-:W-:Y:S04]  /*0b50*/  STG.E.64 desc[UR6][R2.64+0x1d0000], R12 ;  /* 0x1d00000c02007986 */ /* 0x000fe8000c101b06 */
[----:B------:R0:W-:Y:S04]  /*0b60*/  STG.E.64 desc[UR6][R2.64+0x1e0000], R16 ;  /* 0x1e00001002007986 */ /* 0x0001e8000c101b06 */
[----:B0-----:R-:W5:Y:S01]  /*0b70*/  LDG.E.64 R16, desc[UR6][R2.64+0x270000] ;  /* 0x2700000602107981 */ /* 0x001f62000c1e1b00 */
[----:B--2---:R-:W-:-:S03]  /*0b80*/  DADD R10, R22, R10 ;  /* 0x00000000160a7229 */ /* 0x004fc6000000000a */
[----:B------:R-:W2:Y:S05]  /*0b90*/  LDG.E.64 R22, desc[UR6][R2.64+0x290000] ;  /* 0x2900000602167981 */ /* 0x000eaa000c1e1b00 */
[----:B------:R-:W-:-:S08]  /*0ba0*/  DADD R14, R14, R10 ;  /* 0x000000000e0e7229 */ /* 0x000fd0000000000a */
[----:B------:R-:W-:Y:S02]  /*0bb0*/  DADD R12, R14, R20 ;  /* 0x000000000e0c7229 */ /* 0x000fe40000000014 */
[----:B------:R-:W2:Y:S06]  /*0bc0*/  LDG.E.64 R14, desc[UR6][R2.64+0x270000] ;  /* 0x27000006020e7981 */ /* 0x000eac000c1e1b00 */
[----:B------:R-:W-:-:S08]  /*0bd0*/  DADD R20, R20, R12 ;  /* 0x0000000014147229 */ /* 0x000fd0000000000c */
[----:B---3--:R-:W-:Y:S02]  /*0be0*/  DADD R18, R20, R18 ;  /* 0x0000000014127229 */ /* 0x008fe40000000012 */
[----:B------:R-:W3:Y:S06]  /*0bf0*/  LDG.E.64 R20, desc[UR6][R2.64+0x280000] ;  /* 0x2800000602147981 */ /* 0x000eec000c1e1b00 */
[----:B----4-:R-:W-:-:S08]  /*0c00*/  DADD R24, R24, R18 ;  /* 0x0000000018187229 */ /* 0x010fd00000000012 */
[----:B-----5:R-:W-:-:S08]  /*0c10*/  DADD R24, R24, R26 ;  /* 0x0000000018187229 */ /* 0x020fd0000000001a */
[----:B------:R-:W-:Y:S01]  /*0c20*/  DADD R26, R26, R24 ;  /* 0x000000001a1a7229 */ /* 0x000fe20000000018 */
[----:B------:R-:W-:Y:S04]  /*0c30*/  STG.E.64 desc[UR6][R2.64+0x200000], R6 ;  /* 0x2000000602007986 */ /* 0x000fe8000c101b06 */
[----:B------:R-:W-:Y:S04]  /*0c40*/  STG.E.64 desc[UR6][R2.64+0x210000], R8 ;  /* 0x2100000802007986 */ /* 0x000fe8000c101b06 */
[----:B------:R-:W-:Y:S04]  /*0c50*/  STG.E.64 desc[UR6][R2.64+0x220000], R10 ;  /* 0x2200000a02007986 */ /* 0x000fe8000c101b06 */
[----:B------:R-:W-:Y:S04]  /*0c60*/  STG.E.64 desc[UR6][R2.64+0x230000], R12 ;  /* 0x2300000c02007986 */ /* 0x000fe8000c101b06 */
[----:B------:R-:W-:Y:S04]  /*0c70*/  STG.E.64 desc[UR6][R2.64+0x240000], R18 ;  /* 0x2400001202007986 */ /* 0x000fe8000c101b06 */
[----:B------:R-:W-:Y:S01]  /*0c80*/  STG.E.64 desc[UR6][R2.64+0x250000], R24 ;  /* 0x2500001802007986 */ /* 0x000fe2000c101b06 */
[----:B------:R-:W-:-:S04]  /*0c90*/  UIADD3 UR5, UPT, UPT, UR5, 0x2a, URZ ;  /* 0x0000002a05057890 */ /* 0x000fc8000fffe0ff */
[----:B------:R-:W-:Y:S01]  /*0ca0*/  UISETP.NE.AND UP0, UPT, UR5, 0x1ffe, UPT ;  /* 0x00001ffe0500788c */ /* 0x000fe2000bf05270 */
[----:B------:R0:W-:Y:S02]  /*0cb0*/  STG.E.64 desc[UR6][R2.64+0x1f0000], R4 ;  /* 0x1f00000402007986 */ /* 0x0001e4000c101b06 */
[----:B0-----:R-:W-:-:S04]  /*0cc0*/  IADD3 R4, P0, PT, R2, 0x2a0000, RZ ;  /* 0x002a000002047810 */ /* 0x001fc80007f1e0ff */
[----:B------:R-:W-:Y:S01]  /*0cd0*/  IADD3.X R5, PT, PT, RZ, R3, RZ, P0, !PT ;  /* 0x00000003ff057210 */ /* 0x000fe200007fe4ff */
[----:B--2---:R-:W-:-:S08]  /*0ce0*/  DADD R14, R26, R14 ;  /* 0x000000001a0e7229 */ /* 0x004fd0000000000e */
[----:B------:R-:W-:-:S08]  /*0cf0*/  DADD R26, R16, R14 ;  /* 0x00000000101a7229 */ /* 0x000fd0000000000e */
[----:B---3--:R-:W-:-:S08]  /*0d00*/  DADD R16, R26, R20 ;  /* 0x000000001a107229 */ /* 0x008fd00000000014 */
[----:B------:R-:W-:Y:S01]  /*0d10*/  DADD R20, R20, R16 ;  /* 0x0000000014147229 */ /* 0x000fe20000000010 */
[----:B------:R0:W-:Y:S07]  /*0d20*/  STG.E.64 desc[UR6][R2.64+0x260000], R14 ;  /* 0x2600000e02007986 */ /* 0x0001ee000c101b06 */
[----:B------:R-:W-:Y:S01]  /*0d30*/  DADD R20, R20, R22 ;  /* 0x0000000014147229 */ /* 0x000fe20000000016 */
[----:B------:R0:W-:Y:S06]  /*0d40*/  STG.E.64 desc[UR6][R2.64+0x270000], R16 ;  /* 0x2700001002007986 */ /* 0x0001ec000c101b06 */
[----:B------:R0:W-:Y:S01]  /*0d50*/  STG.E.64 desc[UR6][R2.64+0x280000], R20 ;  /* 0x2800001402007986 */ /* 0x0001e2000c101b06 */
[----:B------:R-:W-:Y:S05]  /*0d60*/  BRA.U UP0, `(.L_x_6) ;  /* 0xfffffff100ec7547 */ /* 0x000fea000b83ffff */
[----:B------:R-:W-:Y:S05]  /*0d70*/  BRA.U UP1, `(.L_x_7) ;  /* 0xfffffff101d47547 */ /* 0x000fea000b83ffff */
[----:B------:R-:W-:Y:S05]  /*0d80*/  EXIT ;  /* 0x000000000000794d */ /* 0x000fea0003800000 */
.L_x_8:
        /* <DEDUP_REMOVED lines=15> */
.L_x_11:


//--------------------- .nv.shared.reserved.0     --------------------------
	.section	.nv.shared.reserved.0,"aw",@nobits
	.weak		__nv_reservedSMEM_offset_0_alias
	.size		__nv_reservedSMEM_offset_0_alias, 0, 64
	.other		__nv_reservedSMEM_offset_0_alias,@"STO_CUDA_RESERVED_SHARED STV_DEFAULT"
__nv_reservedSMEM_offset_0_alias:
	.zero		0
	.zero		64


//--------------------- .nv.constant0._Z7kernel3Pd --------------------------
	.section	.nv.constant0._Z7kernel3Pd,"a",@progbits
	.sectionflags	@""
	.align	4
.nv.constant0._Z7kernel3Pd:
	.zero		904


//--------------------- .nv.constant0._Z7kernel2Pd --------------------------
	.section	.nv.constant0._Z7kernel2Pd,"a",@progbits
	.sectionflags	@""
	.align	4
.nv.constant0._Z7kernel2Pd:
	.zero		904


//--------------------- .nv.constant0._Z7kernel1Pd --------------------------
	.section	.nv.constant0._Z7kernel1Pd,"a",@progbits
	.sectionflags	@""
	.align	4
.nv.constant0._Z7kernel1Pd:
	.zero		904


//--------------------- SYMBOLS --------------------------

	.type		.nv.reservedSmem.offset0,@object
	.size		.nv.reservedSmem.offset0,0x4
